//
// Generated by NVIDIA NVVM Compiler
//
// Compiler Build ID: CL-36424714
// Cuda compilation tools, release 13.0, V13.0.88
// Based on NVVM 20.0.0
//

.version 9.0
.target sm_100
.address_size 64

	// .globl	_Z7kernelAPiS_S_i
.extern .func  (.param .b32 func_retval0) vprintf
(
	.param .b64 vprintf_param_0,
	.param .b64 vprintf_param_1
)
;
.const .align 4 .b8 x_const[40000];
// _ZZ9kernelRedPiS_S_iE2Ps has been demoted
// _ZZ8kernelSMPiS_S_iE16x_shared_segment has been demoted
.global .align 1 .b8 $str[5] = {104, 111, 108, 97};

.visible .entry _Z7kernelAPiS_S_i(
	.param .u64 .ptr .align 1 _Z7kernelAPiS_S_i_param_0,
	.param .u64 .ptr .align 1 _Z7kernelAPiS_S_i_param_1,
	.param .u64 .ptr .align 1 _Z7kernelAPiS_S_i_param_2,
	.param .u32 _Z7kernelAPiS_S_i_param_3
)
{
	.reg .pred 	%p<2>;
	.reg .b32 	%r<14>;
	.reg .b64 	%rd<14>;

	ld.param.u64 	%rd1, [_Z7kernelAPiS_S_i_param_0];
	ld.param.u64 	%rd2, [_Z7kernelAPiS_S_i_param_1];
	ld.param.u64 	%rd3, [_Z7kernelAPiS_S_i_param_2];
	ld.param.u32 	%r2, [_Z7kernelAPiS_S_i_param_3];
	mov.u64 	%rd4, $str;
	cvta.global.u64 	%rd5, %rd4;
	{ // callseq 0, 0
	.param .b64 param0;
	st.param.b64 	[param0], %rd5;
	.param .b64 param1;
	st.param.b64 	[param1], 0;
	.param .b32 retval0;
	call.uni (retval0), 
	vprintf, 
	(
	param0, 
	param1
	);
	ld.param.b32 	%r3, [retval0];
	} // callseq 0
	mov.u32 	%r5, %tid.x;
	mov.u32 	%r6, %ntid.x;
	mov.u32 	%r7, %ctaid.x;
	mad.lo.s32 	%r1, %r6, %r7, %r5;
	mul.lo.s32 	%r8, %r2, %r2;
	setp.ge.s32 	%p1, %r1, %r8;
	@%p1 bra 	$L__BB0_2;
	cvta.to.global.u64 	%rd6, %rd1;
	cvta.to.global.u64 	%rd7, %rd2;
	cvta.to.global.u64 	%rd8, %rd3;
	rem.s32 	%r9, %r1, %r2;
	mul.wide.s32 	%rd9, %r1, 4;
	add.s64 	%rd10, %rd6, %rd9;
	ld.global.u32 	%r10, [%rd10];
	mul.wide.s32 	%rd11, %r9, 4;
	add.s64 	%rd12, %rd7, %rd11;
	ld.global.u32 	%r11, [%rd12];
	mul.lo.s32 	%r12, %r11, %r10;
	add.s64 	%rd13, %rd8, %rd11;
	atom.global.add.u32 	%r13, [%rd13], %r12;
$L__BB0_2:
	ret;

}
	// .globl	_Z7kernelxPiS_S_i
.visible .entry _Z7kernelxPiS_S_i(
	.param .u64 .ptr .align 1 _Z7kernelxPiS_S_i_param_0,
	.param .u64 .ptr .align 1 _Z7kernelxPiS_S_i_param_1,
	.param .u64 .ptr .align 1 _Z7kernelxPiS_S_i_param_2,
	.param .u32 _Z7kernelxPiS_S_i_param_3
)
{
	.reg .pred 	%p<12>;
	.reg .b32 	%r<155>;
	.reg .b64 	%rd<46>;

	ld.param.u64 	%rd6, [_Z7kernelxPiS_S_i_param_0];
	ld.param.u64 	%rd4, [_Z7kernelxPiS_S_i_param_1];
	ld.param.u64 	%rd5, [_Z7kernelxPiS_S_i_param_2];
	ld.param.u32 	%r22, [_Z7kernelxPiS_S_i_param_3];
	cvta.to.global.u64 	%rd1, %rd6;
	mov.u32 	%r23, %tid.x;
	mov.u32 	%r24, %ntid.x;
	mov.u32 	%r25, %ctaid.x;
	mad.lo.s32 	%r1, %r24, %r25, %r23;
	setp.ge.s32 	%p1, %r1, %r22;
	setp.lt.s32 	%p2, %r22, 1;
	or.pred  	%p3, %p1, %p2;
	@%p3 bra 	$L__BB1_13;
	cvta.to.global.u64 	%rd7, %rd4;
	cvta.to.global.u64 	%rd8, %rd5;
	mul.wide.s32 	%rd9, %r1, 4;
	add.s64 	%rd2, %rd8, %rd9;
	add.s64 	%rd3, %rd7, %rd9;
	add.s32 	%r27, %r22, -1;
	and.b32  	%r2, %r22, 15;
	setp.lt.u32 	%p4, %r27, 15;
	mov.b32 	%r151, 0;
	@%p4 bra 	$L__BB1_4;
	and.b32  	%r151, %r22, 2147483632;
	neg.s32 	%r149, %r151;
	mul.wide.u32 	%rd12, %r22, 4;
	shl.b32 	%r93, %r22, 4;
	mov.u32 	%r148, %r1;
$L__BB1_3:
	.pragma "nounroll";
	mul.wide.s32 	%rd10, %r148, 4;
	add.s64 	%rd11, %rd1, %rd10;
	ld.global.u32 	%r29, [%rd11];
	ld.global.u32 	%r30, [%rd3];
	mul.lo.s32 	%r31, %r30, %r29;
	atom.global.add.u32 	%r32, [%rd2], %r31;
	add.s64 	%rd13, %rd11, %rd12;
	ld.global.u32 	%r33, [%rd13];
	ld.global.u32 	%r34, [%rd3];
	mul.lo.s32 	%r35, %r34, %r33;
	atom.global.add.u32 	%r36, [%rd2], %r35;
	add.s64 	%rd14, %rd13, %rd12;
	ld.global.u32 	%r37, [%rd14];
	ld.global.u32 	%r38, [%rd3];
	mul.lo.s32 	%r39, %r38, %r37;
	atom.global.add.u32 	%r40, [%rd2], %r39;
	add.s64 	%rd15, %rd14, %rd12;
	ld.global.u32 	%r41, [%rd15];
	ld.global.u32 	%r42, [%rd3];
	mul.lo.s32 	%r43, %r42, %r41;
	atom.global.add.u32 	%r44, [%rd2], %r43;
	add.s64 	%rd16, %rd15, %rd12;
	ld.global.u32 	%r45, [%rd16];
	ld.global.u32 	%r46, [%rd3];
	mul.lo.s32 	%r47, %r46, %r45;
	atom.global.add.u32 	%r48, [%rd2], %r47;
	add.s64 	%rd17, %rd16, %rd12;
	ld.global.u32 	%r49, [%rd17];
	ld.global.u32 	%r50, [%rd3];
	mul.lo.s32 	%r51, %r50, %r49;
	atom.global.add.u32 	%r52, [%rd2], %r51;
	add.s64 	%rd18, %rd17, %rd12;
	ld.global.u32 	%r53, [%rd18];
	ld.global.u32 	%r54, [%rd3];
	mul.lo.s32 	%r55, %r54, %r53;
	atom.global.add.u32 	%r56, [%rd2], %r55;
	add.s64 	%rd19, %rd18, %rd12;
	ld.global.u32 	%r57, [%rd19];
	ld.global.u32 	%r58, [%rd3];
	mul.lo.s32 	%r59, %r58, %r57;
	atom.global.add.u32 	%r60, [%rd2], %r59;
	add.s64 	%rd20, %rd19, %rd12;
	ld.global.u32 	%r61, [%rd20];
	ld.global.u32 	%r62, [%rd3];
	mul.lo.s32 	%r63, %r62, %r61;
	atom.global.add.u32 	%r64, [%rd2], %r63;
	add.s64 	%rd21, %rd20, %rd12;
	ld.global.u32 	%r65, [%rd21];
	ld.global.u32 	%r66, [%rd3];
	mul.lo.s32 	%r67, %r66, %r65;
	atom.global.add.u32 	%r68, [%rd2], %r67;
	add.s64 	%rd22, %rd21, %rd12;
	ld.global.u32 	%r69, [%rd22];
	ld.global.u32 	%r70, [%rd3];
	mul.lo.s32 	%r71, %r70, %r69;
	atom.global.add.u32 	%r72, [%rd2], %r71;
	add.s64 	%rd23, %rd22, %rd12;
	ld.global.u32 	%r73, [%rd23];
	ld.global.u32 	%r74, [%rd3];
	mul.lo.s32 	%r75, %r74, %r73;
	atom.global.add.u32 	%r76, [%rd2], %r75;
	add.s64 	%rd24, %rd23, %rd12;
	ld.global.u32 	%r77, [%rd24];
	ld.global.u32 	%r78, [%rd3];
	mul.lo.s32 	%r79, %r78, %r77;
	atom.global.add.u32 	%r80, [%rd2], %r79;
	add.s64 	%rd25, %rd24, %rd12;
	ld.global.u32 	%r81, [%rd25];
	ld.global.u32 	%r82, [%rd3];
	mul.lo.s32 	%r83, %r82, %r81;
	atom.global.add.u32 	%r84, [%rd2], %r83;
	add.s64 	%rd26, %rd25, %rd12;
	ld.global.u32 	%r85, [%rd26];
	ld.global.u32 	%r86, [%rd3];
	mul.lo.s32 	%r87, %r86, %r85;
	atom.global.add.u32 	%r88, [%rd2], %r87;
	add.s64 	%rd27, %rd26, %rd12;
	ld.global.u32 	%r89, [%rd27];
	ld.global.u32 	%r90, [%rd3];
	mul.lo.s32 	%r91, %r90, %r89;
	atom.global.add.u32 	%r92, [%rd2], %r91;
	add.s32 	%r149, %r149, 16;
	add.s32 	%r148, %r148, %r93;
	setp.ne.s32 	%p5, %r149, 0;
	@%p5 bra 	$L__BB1_3;
$L__BB1_4:
	setp.eq.s32 	%p6, %r2, 0;
	@%p6 bra 	$L__BB1_13;
	and.b32  	%r10, %r22, 7;
	setp.lt.u32 	%p7, %r2, 8;
	@%p7 bra 	$L__BB1_7;
	mad.lo.s32 	%r94, %r151, %r22, %r1;
	mul.wide.s32 	%rd28, %r94, 4;
	add.s64 	%rd29, %rd1, %rd28;
	ld.global.u32 	%r95, [%rd29];
	ld.global.u32 	%r96, [%rd3];
	mul.lo.s32 	%r97, %r96, %r95;
	atom.global.add.u32 	%r98, [%rd2], %r97;
	mul.wide.u32 	%rd30, %r22, 4;
	add.s64 	%rd31, %rd29, %rd30;
	ld.global.u32 	%r99, [%rd31];
	ld.global.u32 	%r100, [%rd3];
	mul.lo.s32 	%r101, %r100, %r99;
	atom.global.add.u32 	%r102, [%rd2], %r101;
	add.s64 	%rd32, %rd31, %rd30;
	ld.global.u32 	%r103, [%rd32];
	ld.global.u32 	%r104, [%rd3];
	mul.lo.s32 	%r105, %r104, %r103;
	atom.global.add.u32 	%r106, [%rd2], %r105;
	add.s64 	%rd33, %rd32, %rd30;
	ld.global.u32 	%r107, [%rd33];
	ld.global.u32 	%r108, [%rd3];
	mul.lo.s32 	%r109, %r108, %r107;
	atom.global.add.u32 	%r110, [%rd2], %r109;
	add.s64 	%rd34, %rd33, %rd30;
	ld.global.u32 	%r111, [%rd34];
	ld.global.u32 	%r112, [%rd3];
	mul.lo.s32 	%r113, %r112, %r111;
	atom.global.add.u32 	%r114, [%rd2], %r113;
	add.s64 	%rd35, %rd34, %rd30;
	ld.global.u32 	%r115, [%rd35];
	ld.global.u32 	%r116, [%rd3];
	mul.lo.s32 	%r117, %r116, %r115;
	atom.global.add.u32 	%r118, [%rd2], %r117;
	add.s64 	%rd36, %rd35, %rd30;
	ld.global.u32 	%r119, [%rd36];
	ld.global.u32 	%r120, [%rd3];
	mul.lo.s32 	%r121, %r120, %r119;
	atom.global.add.u32 	%r122, [%rd2], %r121;
	add.s64 	%rd37, %rd36, %rd30;
	ld.global.u32 	%r123, [%rd37];
	ld.global.u32 	%r124, [%rd3];
	mul.lo.s32 	%r125, %r124, %r123;
	atom.global.add.u32 	%r126, [%rd2], %r125;
	add.s32 	%r151, %r151, 8;
$L__BB1_7:
	setp.eq.s32 	%p8, %r10, 0;
	@%p8 bra 	$L__BB1_13;
	and.b32  	%r13, %r22, 3;
	setp.lt.u32 	%p9, %r10, 4;
	@%p9 bra 	$L__BB1_10;
	mad.lo.s32 	%r127, %r151, %r22, %r1;
	mul.wide.s32 	%rd38, %r127, 4;
	add.s64 	%rd39, %rd1, %rd38;
	ld.global.u32 	%r128, [%rd39];
	ld.global.u32 	%r129, [%rd3];
	mul.lo.s32 	%r130, %r129, %r128;
	atom.global.add.u32 	%r131, [%rd2], %r130;
	mul.wide.u32 	%rd40, %r22, 4;
	add.s64 	%rd41, %rd39, %rd40;
	ld.global.u32 	%r132, [%rd41];
	ld.global.u32 	%r133, [%rd3];
	mul.lo.s32 	%r134, %r133, %r132;
	atom.global.add.u32 	%r135, [%rd2], %r134;
	add.s64 	%rd42, %rd41, %rd40;
	ld.global.u32 	%r136, [%rd42];
	ld.global.u32 	%r137, [%rd3];
	mul.lo.s32 	%r138, %r137, %r136;
	atom.global.add.u32 	%r139, [%rd2], %r138;
	add.s64 	%rd43, %rd42, %rd40;
	ld.global.u32 	%r140, [%rd43];
	ld.global.u32 	%r141, [%rd3];
	mul.lo.s32 	%r142, %r141, %r140;
	atom.global.add.u32 	%r143, [%rd2], %r142;
	add.s32 	%r151, %r151, 4;
$L__BB1_10:
	setp.eq.s32 	%p10, %r13, 0;
	@%p10 bra 	$L__BB1_13;
	mad.lo.s32 	%r154, %r151, %r22, %r1;
	neg.s32 	%r153, %r13;
$L__BB1_12:
	.pragma "nounroll";
	mul.wide.s32 	%rd44, %r154, 4;
	add.s64 	%rd45, %rd1, %rd44;
	ld.global.u32 	%r144, [%rd45];
	ld.global.u32 	%r145, [%rd3];
	mul.lo.s32 	%r146, %r145, %r144;
	atom.global.add.u32 	%r147, [%rd2], %r146;
	add.s32 	%r154, %r154, %r22;
	add.s32 	%r153, %r153, 1;
	setp.ne.s32 	%p11, %r153, 0;
	@%p11 bra 	$L__BB1_12;
$L__BB1_13:
	ret;

}
	// .globl	_Z7kernelbPiS_S_i
.visible .entry _Z7kernelbPiS_S_i(
	.param .u64 .ptr .align 1 _Z7kernelbPiS_S_i_param_0,
	.param .u64 .ptr .align 1 _Z7kernelbPiS_S_i_param_1,
	.param .u64 .ptr .align 1 _Z7kernelbPiS_S_i_param_2,
	.param .u32 _Z7kernelbPiS_S_i_param_3
)
{
	.reg .pred 	%p<11>;
	.reg .b32 	%r<147>;
	.reg .b64 	%rd<31>;

	ld.param.u64 	%rd11, [_Z7kernelbPiS_S_i_param_0];
	ld.param.u64 	%rd12, [_Z7kernelbPiS_S_i_param_1];
	ld.param.u64 	%rd10, [_Z7kernelbPiS_S_i_param_2];
	ld.param.u32 	%r36, [_Z7kernelbPiS_S_i_param_3];
	cvta.to.global.u64 	%rd1, %rd12;
	cvta.to.global.u64 	%rd2, %rd11;
	mov.u32 	%r37, %tid.x;
	mov.u32 	%r38, %ntid.x;
	mov.u32 	%r39, %ctaid.x;
	mad.lo.s32 	%r1, %r38, %r39, %r37;
	setp.ge.s32 	%p1, %r1, %r36;
	@%p1 bra 	$L__BB2_15;
	setp.lt.s32 	%p2, %r36, 1;
	mov.b32 	%r146, 0;
	@%p2 bra 	$L__BB2_14;
	mul.lo.s32 	%r2, %r36, %r1;
	and.b32  	%r3, %r36, 15;
	setp.lt.u32 	%p3, %r36, 16;
	mov.b32 	%r138, 0;
	mov.u32 	%r146, %r138;
	@%p3 bra 	$L__BB2_5;
	and.b32  	%r138, %r36, 2147483632;
	neg.s32 	%r132, %r138;
	add.s64 	%rd3, %rd2, 32;
	add.s64 	%rd29, %rd1, 32;
	mov.b32 	%r146, 0;
	mov.u32 	%r131, %r2;
$L__BB2_4:
	.pragma "nounroll";
	mul.wide.s32 	%rd13, %r131, 4;
	add.s64 	%rd14, %rd3, %rd13;
	ld.global.u32 	%r44, [%rd14+-32];
	ld.global.u32 	%r45, [%rd29+-32];
	mad.lo.s32 	%r46, %r45, %r44, %r146;
	ld.global.u32 	%r47, [%rd14+-28];
	ld.global.u32 	%r48, [%rd29+-28];
	mad.lo.s32 	%r49, %r48, %r47, %r46;
	ld.global.u32 	%r50, [%rd14+-24];
	ld.global.u32 	%r51, [%rd29+-24];
	mad.lo.s32 	%r52, %r51, %r50, %r49;
	ld.global.u32 	%r53, [%rd14+-20];
	ld.global.u32 	%r54, [%rd29+-20];
	mad.lo.s32 	%r55, %r54, %r53, %r52;
	ld.global.u32 	%r56, [%rd14+-16];
	ld.global.u32 	%r57, [%rd29+-16];
	mad.lo.s32 	%r58, %r57, %r56, %r55;
	ld.global.u32 	%r59, [%rd14+-12];
	ld.global.u32 	%r60, [%rd29+-12];
	mad.lo.s32 	%r61, %r60, %r59, %r58;
	ld.global.u32 	%r62, [%rd14+-8];
	ld.global.u32 	%r63, [%rd29+-8];
	mad.lo.s32 	%r64, %r63, %r62, %r61;
	ld.global.u32 	%r65, [%rd14+-4];
	ld.global.u32 	%r66, [%rd29+-4];
	mad.lo.s32 	%r67, %r66, %r65, %r64;
	ld.global.u32 	%r68, [%rd14];
	ld.global.u32 	%r69, [%rd29];
	mad.lo.s32 	%r70, %r69, %r68, %r67;
	ld.global.u32 	%r71, [%rd14+4];
	ld.global.u32 	%r72, [%rd29+4];
	mad.lo.s32 	%r73, %r72, %r71, %r70;
	ld.global.u32 	%r74, [%rd14+8];
	ld.global.u32 	%r75, [%rd29+8];
	mad.lo.s32 	%r76, %r75, %r74, %r73;
	ld.global.u32 	%r77, [%rd14+12];
	ld.global.u32 	%r78, [%rd29+12];
	mad.lo.s32 	%r79, %r78, %r77, %r76;
	ld.global.u32 	%r80, [%rd14+16];
	ld.global.u32 	%r81, [%rd29+16];
	mad.lo.s32 	%r82, %r81, %r80, %r79;
	ld.global.u32 	%r83, [%rd14+20];
	ld.global.u32 	%r84, [%rd29+20];
	mad.lo.s32 	%r85, %r84, %r83, %r82;
	ld.global.u32 	%r86, [%rd14+24];
	ld.global.u32 	%r87, [%rd29+24];
	mad.lo.s32 	%r88, %r87, %r86, %r85;
	ld.global.u32 	%r89, [%rd14+28];
	ld.global.u32 	%r90, [%rd29+28];
	mad.lo.s32 	%r146, %r90, %r89, %r88;
	add.s32 	%r132, %r132, 16;
	add.s32 	%r131, %r131, 16;
	add.s64 	%rd29, %rd29, 64;
	setp.ne.s32 	%p4, %r132, 0;
	@%p4 bra 	$L__BB2_4;
$L__BB2_5:
	setp.eq.s32 	%p5, %r3, 0;
	@%p5 bra 	$L__BB2_14;
	and.b32  	%r15, %r36, 7;
	setp.lt.u32 	%p6, %r3, 8;
	@%p6 bra 	$L__BB2_8;
	add.s32 	%r92, %r138, %r2;
	mul.wide.s32 	%rd15, %r92, 4;
	add.s64 	%rd16, %rd2, %rd15;
	ld.global.u32 	%r93, [%rd16];
	mul.wide.u32 	%rd17, %r138, 4;
	add.s64 	%rd18, %rd1, %rd17;
	ld.global.u32 	%r94, [%rd18];
	mad.lo.s32 	%r95, %r94, %r93, %r146;
	ld.global.u32 	%r96, [%rd16+4];
	ld.global.u32 	%r97, [%rd18+4];
	mad.lo.s32 	%r98, %r97, %r96, %r95;
	ld.global.u32 	%r99, [%rd16+8];
	ld.global.u32 	%r100, [%rd18+8];
	mad.lo.s32 	%r101, %r100, %r99, %r98;
	ld.global.u32 	%r102, [%rd16+12];
	ld.global.u32 	%r103, [%rd18+12];
	mad.lo.s32 	%r104, %r103, %r102, %r101;
	ld.global.u32 	%r105, [%rd16+16];
	ld.global.u32 	%r106, [%rd18+16];
	mad.lo.s32 	%r107, %r106, %r105, %r104;
	ld.global.u32 	%r108, [%rd16+20];
	ld.global.u32 	%r109, [%rd18+20];
	mad.lo.s32 	%r110, %r109, %r108, %r107;
	ld.global.u32 	%r111, [%rd16+24];
	ld.global.u32 	%r112, [%rd18+24];
	mad.lo.s32 	%r113, %r112, %r111, %r110;
	ld.global.u32 	%r114, [%rd16+28];
	ld.global.u32 	%r115, [%rd18+28];
	mad.lo.s32 	%r146, %r115, %r114, %r113;
	add.s32 	%r138, %r138, 8;
$L__BB2_8:
	setp.eq.s32 	%p7, %r15, 0;
	@%p7 bra 	$L__BB2_14;
	and.b32  	%r21, %r36, 3;
	setp.lt.u32 	%p8, %r15, 4;
	@%p8 bra 	$L__BB2_11;
	add.s32 	%r117, %r138, %r2;
	mul.wide.s32 	%rd19, %r117, 4;
	add.s64 	%rd20, %rd2, %rd19;
	ld.global.u32 	%r118, [%rd20];
	mul.wide.u32 	%rd21, %r138, 4;
	add.s64 	%rd22, %rd1, %rd21;
	ld.global.u32 	%r119, [%rd22];
	mad.lo.s32 	%r120, %r119, %r118, %r146;
	ld.global.u32 	%r121, [%rd20+4];
	ld.global.u32 	%r122, [%rd22+4];
	mad.lo.s32 	%r123, %r122, %r121, %r120;
	ld.global.u32 	%r124, [%rd20+8];
	ld.global.u32 	%r125, [%rd22+8];
	mad.lo.s32 	%r126, %r125, %r124, %r123;
	ld.global.u32 	%r127, [%rd20+12];
	ld.global.u32 	%r128, [%rd22+12];
	mad.lo.s32 	%r146, %r128, %r127, %r126;
	add.s32 	%r138, %r138, 4;
$L__BB2_11:
	setp.eq.s32 	%p9, %r21, 0;
	@%p9 bra 	$L__BB2_14;
	mul.wide.u32 	%rd23, %r138, 4;
	add.s64 	%rd30, %rd1, %rd23;
	add.s32 	%r144, %r138, %r2;
	neg.s32 	%r143, %r21;
$L__BB2_13:
	.pragma "nounroll";
	mul.wide.s32 	%rd24, %r144, 4;
	add.s64 	%rd25, %rd2, %rd24;
	ld.global.u32 	%r129, [%rd25];
	ld.global.u32 	%r130, [%rd30];
	mad.lo.s32 	%r146, %r130, %r129, %r146;
	add.s64 	%rd30, %rd30, 4;
	add.s32 	%r144, %r144, 1;
	add.s32 	%r143, %r143, 1;
	setp.ne.s32 	%p10, %r143, 0;
	@%p10 bra 	$L__BB2_13;
$L__BB2_14:
	cvta.to.global.u64 	%rd26, %rd10;
	mul.wide.s32 	%rd27, %r1, 4;
	add.s64 	%rd28, %rd26, %rd27;
	st.global.u32 	[%rd28], %r146;
$L__BB2_15:
	ret;

}
	// .globl	_Z9kernelRedPiS_S_i
.visible .entry _Z9kernelRedPiS_S_i(
	.param .u64 .ptr .align 1 _Z9kernelRedPiS_S_i_param_0,
	.param .u64 .ptr .align 1 _Z9kernelRedPiS_S_i_param_1,
	.param .u64 .ptr .align 1 _Z9kernelRedPiS_S_i_param_2,
	.param .u32 _Z9kernelRedPiS_S_i_param_3
)
{
	.reg .pred 	%p<14>;
	.reg .b32 	%r<45>;
	.reg .b64 	%rd<14>;
	// demoted variable
	.shared .align 4 .b8 _ZZ9kernelRedPiS_S_iE2Ps[1024];
	ld.param.u64 	%rd6, [_Z9kernelRedPiS_S_i_param_0];
	ld.param.u64 	%rd7, [_Z9kernelRedPiS_S_i_param_1];
	ld.param.u64 	%rd8, [_Z9kernelRedPiS_S_i_param_2];
	ld.param.u32 	%r9, [_Z9kernelRedPiS_S_i_param_3];
	mov.u32 	%r1, %tid.x;
	mov.u32 	%r10, %ntid.x;
	mov.u32 	%r11, %ctaid.x;
	mad.lo.s32 	%r43, %r10, %r11, %r1;
	setp.ge.s32 	%p1, %r43, %r9;
	setp.lt.s32 	%p2, %r9, 1;
	or.pred  	%p3, %p1, %p2;
	@%p3 bra 	$L__BB3_21;
	cvta.to.global.u64 	%rd9, %rd7;
	mul.wide.s32 	%rd10, %r43, 4;
	add.s64 	%rd1, %rd9, %rd10;
	shl.b32 	%r12, %r1, 2;
	mov.u32 	%r13, _ZZ9kernelRedPiS_S_iE2Ps;
	add.s32 	%r3, %r13, %r12;
	neg.s32 	%r44, %r9;
	cvta.to.global.u64 	%rd2, %rd6;
	cvta.to.global.u64 	%rd13, %rd8;
$L__BB3_2:
	setp.gt.u32 	%p4, %r1, 127;
	mul.wide.s32 	%rd11, %r43, 4;
	add.s64 	%rd12, %rd2, %rd11;
	ld.global.u32 	%r14, [%rd12];
	ld.global.u32 	%r15, [%rd1];
	mul.lo.s32 	%r16, %r15, %r14;
	st.shared.u32 	[%r3], %r16;
	bar.sync 	0;
	@%p4 bra 	$L__BB3_4;
	ld.shared.u32 	%r17, [%r3+512];
	ld.shared.u32 	%r18, [%r3];
	add.s32 	%r19, %r18, %r17;
	st.shared.u32 	[%r3], %r19;
$L__BB3_4:
	setp.gt.u32 	%p5, %r1, 63;
	bar.sync 	0;
	@%p5 bra 	$L__BB3_6;
	ld.shared.u32 	%r20, [%r3+256];
	ld.shared.u32 	%r21, [%r3];
	add.s32 	%r22, %r21, %r20;
	st.shared.u32 	[%r3], %r22;
$L__BB3_6:
	setp.gt.u32 	%p6, %r1, 31;
	bar.sync 	0;
	@%p6 bra 	$L__BB3_8;
	ld.shared.u32 	%r23, [%r3+128];
	ld.shared.u32 	%r24, [%r3];
	add.s32 	%r25, %r24, %r23;
	st.shared.u32 	[%r3], %r25;
$L__BB3_8:
	setp.gt.u32 	%p7, %r1, 15;
	bar.sync 	0;
	@%p7 bra 	$L__BB3_10;
	ld.shared.u32 	%r26, [%r3+64];
	ld.shared.u32 	%r27, [%r3];
	add.s32 	%r28, %r27, %r26;
	st.shared.u32 	[%r3], %r28;
$L__BB3_10:
	setp.gt.u32 	%p8, %r1, 7;
	bar.sync 	0;
	@%p8 bra 	$L__BB3_12;
	ld.shared.u32 	%r29, [%r3+32];
	ld.shared.u32 	%r30, [%r3];
	add.s32 	%r31, %r30, %r29;
	st.shared.u32 	[%r3], %r31;
$L__BB3_12:
	setp.gt.u32 	%p9, %r1, 3;
	bar.sync 	0;
	@%p9 bra 	$L__BB3_14;
	ld.shared.u32 	%r32, [%r3+16];
	ld.shared.u32 	%r33, [%r3];
	add.s32 	%r34, %r33, %r32;
	st.shared.u32 	[%r3], %r34;
$L__BB3_14:
	setp.gt.u32 	%p10, %r1, 1;
	bar.sync 	0;
	@%p10 bra 	$L__BB3_16;
	ld.shared.u32 	%r35, [%r3+8];
	ld.shared.u32 	%r36, [%r3];
	add.s32 	%r37, %r36, %r35;
	st.shared.u32 	[%r3], %r37;
$L__BB3_16:
	setp.ne.s32 	%p11, %r1, 0;
	bar.sync 	0;
	@%p11 bra 	$L__BB3_18;
	ld.shared.u32 	%r38, [_ZZ9kernelRedPiS_S_iE2Ps+4];
	ld.shared.u32 	%r39, [%r3];
	add.s32 	%r40, %r39, %r38;
	st.shared.u32 	[%r3], %r40;
$L__BB3_18:
	setp.ne.s32 	%p12, %r1, 0;
	bar.sync 	0;
	@%p12 bra 	$L__BB3_20;
	ld.shared.u32 	%r41, [_ZZ9kernelRedPiS_S_iE2Ps];
	atom.global.add.u32 	%r42, [%rd13], %r41;
$L__BB3_20:
	add.s32 	%r44, %r44, 1;
	setp.ne.s32 	%p13, %r44, 0;
	add.s64 	%rd13, %rd13, 4;
	add.s32 	%r43, %r43, %r9;
	@%p13 bra 	$L__BB3_2;
$L__BB3_21:
	ret;

}
	// .globl	_Z8kernelSMPiS_S_i
.visible .entry _Z8kernelSMPiS_S_i(
	.param .u64 .ptr .align 1 _Z8kernelSMPiS_S_i_param_0,
	.param .u64 .ptr .align 1 _Z8kernelSMPiS_S_i_param_1,
	.param .u64 .ptr .align 1 _Z8kernelSMPiS_S_i_param_2,
	.param .u32 _Z8kernelSMPiS_S_i_param_3
)
{
	.reg .pred 	%p<8>;
	.reg .b32 	%r<51>;
	.reg .b64 	%rd<13>;
	// demoted variable
	.shared .align 4 .b8 _ZZ8kernelSMPiS_S_iE16x_shared_segment[1024];
	ld.param.u64 	%rd3, [_Z8kernelSMPiS_S_i_param_0];
	ld.param.u64 	%rd4, [_Z8kernelSMPiS_S_i_param_1];
	ld.param.u64 	%rd5, [_Z8kernelSMPiS_S_i_param_2];
	ld.param.u32 	%r23, [_Z8kernelSMPiS_S_i_param_3];
	mov.u32 	%r1, %tid.x;
	mov.u32 	%r24, %ntid.x;
	mov.u32 	%r25, %ctaid.x;
	mad.lo.s32 	%r2, %r24, %r25, %r1;
	shr.s32 	%r26, %r23, 31;
	shr.u32 	%r27, %r26, 24;
	add.s32 	%r28, %r23, %r27;
	shr.s32 	%r3, %r28, 8;
	mul.lo.s32 	%r29, %r3, %r23;
	setp.ge.s32 	%p1, %r2, %r29;
	@%p1 bra 	$L__BB4_8;
	setp.lt.s32 	%p2, %r23, -255;
	mov.b32 	%r49, 0;
	@%p2 bra 	$L__BB4_7;
	shl.b32 	%r32, %r1, 2;
	mov.u32 	%r33, _ZZ8kernelSMPiS_S_iE16x_shared_segment;
	add.s32 	%r4, %r33, %r32;
	mul.lo.s32 	%r5, %r23, %r2;
	cvta.to.global.u64 	%rd1, %rd4;
	cvta.to.global.u64 	%rd2, %rd3;
	mov.b32 	%r42, 0;
	mov.u32 	%r49, %r42;
$L__BB4_3:
	shl.b32 	%r46, %r42, 8;
	add.s32 	%r34, %r46, %r1;
	mul.wide.u32 	%rd6, %r34, 4;
	add.s64 	%rd7, %rd1, %rd6;
	ld.global.u32 	%r35, [%rd7];
	st.shared.u32 	[%r4], %r35;
	bar.sync 	0;
	max.s32 	%r36, %r2, %r46;
	setp.ge.s32 	%p3, %r36, %r23;
	@%p3 bra 	$L__BB4_6;
	add.s32 	%r44, %r5, %r46;
	mov.b32 	%r47, 1;
	mov.u32 	%r45, %r33;
$L__BB4_5:
	add.s32 	%r39, %r47, -1;
	mul.wide.s32 	%rd8, %r44, 4;
	add.s64 	%rd9, %rd2, %rd8;
	ld.global.u32 	%r40, [%rd9];
	ld.shared.u32 	%r41, [%r45];
	mad.lo.s32 	%r49, %r41, %r40, %r49;
	setp.lt.u32 	%p4, %r39, 255;
	add.s32 	%r46, %r46, 1;
	setp.lt.s32 	%p5, %r46, %r23;
	and.pred  	%p6, %p4, %p5;
	add.s32 	%r47, %r47, 1;
	add.s32 	%r45, %r45, 4;
	add.s32 	%r44, %r44, 1;
	@%p6 bra 	$L__BB4_5;
$L__BB4_6:
	bar.sync 	0;
	add.s32 	%r21, %r42, 1;
	setp.ne.s32 	%p7, %r42, %r3;
	mov.u32 	%r42, %r21;
	@%p7 bra 	$L__BB4_3;
$L__BB4_7:
	cvta.to.global.u64 	%rd10, %rd5;
	mul.wide.s32 	%rd11, %r2, 4;
	add.s64 	%rd12, %rd10, %rd11;
	st.global.u32 	[%rd12], %r49;
$L__BB4_8:
	ret;

}
	// .globl	_Z8kernelCMPiS_i
.visible .entry _Z8kernelCMPiS_i(
	.param .u64 .ptr .align 1 _Z8kernelCMPiS_i_param_0,
	.param .u64 .ptr .align 1 _Z8kernelCMPiS_i_param_1,
	.param .u32 _Z8kernelCMPiS_i_param_2
)
{
	.reg .pred 	%p<11>;
	.reg .b32 	%r<147>;
	.reg .b64 	%rd<33>;

	ld.param.u64 	%rd9, [_Z8kernelCMPiS_i_param_0];
	ld.param.u64 	%rd8, [_Z8kernelCMPiS_i_param_1];
	ld.param.u32 	%r36, [_Z8kernelCMPiS_i_param_2];
	cvta.to.global.u64 	%rd1, %rd9;
	mov.u32 	%r37, %tid.x;
	mov.u32 	%r38, %ntid.x;
	mov.u32 	%r39, %ctaid.x;
	mad.lo.s32 	%r1, %r38, %r39, %r37;
	setp.ge.s32 	%p1, %r1, %r36;
	@%p1 bra 	$L__BB5_15;
	setp.lt.s32 	%p2, %r36, 1;
	mov.b32 	%r146, 0;
	@%p2 bra 	$L__BB5_14;
	mul.lo.s32 	%r2, %r36, %r1;
	and.b32  	%r3, %r36, 15;
	setp.lt.u32 	%p3, %r36, 16;
	mov.b32 	%r138, 0;
	mov.u32 	%r146, %r138;
	@%p3 bra 	$L__BB5_5;
	and.b32  	%r138, %r36, 2147483632;
	neg.s32 	%r132, %r138;
	mov.u64 	%rd11, x_const;
	add.s64 	%rd31, %rd11, 32;
	add.s64 	%rd2, %rd1, 32;
	mov.b32 	%r146, 0;
	mov.u32 	%r131, %r2;
$L__BB5_4:
	.pragma "nounroll";
	mul.wide.s32 	%rd12, %r131, 4;
	add.s64 	%rd13, %rd2, %rd12;
	ld.global.u32 	%r44, [%rd13+-32];
	ld.const.u32 	%r45, [%rd31+-32];
	mad.lo.s32 	%r46, %r45, %r44, %r146;
	ld.global.u32 	%r47, [%rd13+-28];
	ld.const.u32 	%r48, [%rd31+-28];
	mad.lo.s32 	%r49, %r48, %r47, %r46;
	ld.global.u32 	%r50, [%rd13+-24];
	ld.const.u32 	%r51, [%rd31+-24];
	mad.lo.s32 	%r52, %r51, %r50, %r49;
	ld.global.u32 	%r53, [%rd13+-20];
	ld.const.u32 	%r54, [%rd31+-20];
	mad.lo.s32 	%r55, %r54, %r53, %r52;
	ld.global.u32 	%r56, [%rd13+-16];
	ld.const.u32 	%r57, [%rd31+-16];
	mad.lo.s32 	%r58, %r57, %r56, %r55;
	ld.global.u32 	%r59, [%rd13+-12];
	ld.const.u32 	%r60, [%rd31+-12];
	mad.lo.s32 	%r61, %r60, %r59, %r58;
	ld.global.u32 	%r62, [%rd13+-8];
	ld.const.u32 	%r63, [%rd31+-8];
	mad.lo.s32 	%r64, %r63, %r62, %r61;
	ld.global.u32 	%r65, [%rd13+-4];
	ld.const.u32 	%r66, [%rd31+-4];
	mad.lo.s32 	%r67, %r66, %r65, %r64;
	ld.global.u32 	%r68, [%rd13];
	ld.const.u32 	%r69, [%rd31];
	mad.lo.s32 	%r70, %r69, %r68, %r67;
	ld.global.u32 	%r71, [%rd13+4];
	ld.const.u32 	%r72, [%rd31+4];
	mad.lo.s32 	%r73, %r72, %r71, %r70;
	ld.global.u32 	%r74, [%rd13+8];
	ld.const.u32 	%r75, [%rd31+8];
	mad.lo.s32 	%r76, %r75, %r74, %r73;
	ld.global.u32 	%r77, [%rd13+12];
	ld.const.u32 	%r78, [%rd31+12];
	mad.lo.s32 	%r79, %r78, %r77, %r76;
	ld.global.u32 	%r80, [%rd13+16];
	ld.const.u32 	%r81, [%rd31+16];
	mad.lo.s32 	%r82, %r81, %r80, %r79;
	ld.global.u32 	%r83, [%rd13+20];
	ld.const.u32 	%r84, [%rd31+20];
	mad.lo.s32 	%r85, %r84, %r83, %r82;
	ld.global.u32 	%r86, [%rd13+24];
	ld.const.u32 	%r87, [%rd31+24];
	mad.lo.s32 	%r88, %r87, %r86, %r85;
	ld.global.u32 	%r89, [%rd13+28];
	ld.const.u32 	%r90, [%rd31+28];
	mad.lo.s32 	%r146, %r90, %r89, %r88;
	add.s32 	%r132, %r132, 16;
	add.s32 	%r131, %r131, 16;
	add.s64 	%rd31, %rd31, 64;
	setp.ne.s32 	%p4, %r132, 0;
	@%p4 bra 	$L__BB5_4;
$L__BB5_5:
	setp.eq.s32 	%p5, %r3, 0;
	@%p5 bra 	$L__BB5_14;
	and.b32  	%r15, %r36, 7;
	setp.lt.u32 	%p6, %r3, 8;
	@%p6 bra 	$L__BB5_8;
	add.s32 	%r92, %r138, %r2;
	mul.wide.s32 	%rd14, %r92, 4;
	add.s64 	%rd15, %rd1, %rd14;
	ld.global.u32 	%r93, [%rd15];
	mul.wide.u32 	%rd16, %r138, 4;
	mov.u64 	%rd17, x_const;
	add.s64 	%rd18, %rd17, %rd16;
	ld.const.u32 	%r94, [%rd18];
	mad.lo.s32 	%r95, %r94, %r93, %r146;
	ld.global.u32 	%r96, [%rd15+4];
	ld.const.u32 	%r97, [%rd18+4];
	mad.lo.s32 	%r98, %r97, %r96, %r95;
	ld.global.u32 	%r99, [%rd15+8];
	ld.const.u32 	%r100, [%rd18+8];
	mad.lo.s32 	%r101, %r100, %r99, %r98;
	ld.global.u32 	%r102, [%rd15+12];
	ld.const.u32 	%r103, [%rd18+12];
	mad.lo.s32 	%r104, %r103, %r102, %r101;
	ld.global.u32 	%r105, [%rd15+16];
	ld.const.u32 	%r106, [%rd18+16];
	mad.lo.s32 	%r107, %r106, %r105, %r104;
	ld.global.u32 	%r108, [%rd15+20];
	ld.const.u32 	%r109, [%rd18+20];
	mad.lo.s32 	%r110, %r109, %r108, %r107;
	ld.global.u32 	%r111, [%rd15+24];
	ld.const.u32 	%r112, [%rd18+24];
	mad.lo.s32 	%r113, %r112, %r111, %r110;
	ld.global.u32 	%r114, [%rd15+28];
	ld.const.u32 	%r115, [%rd18+28];
	mad.lo.s32 	%r146, %r115, %r114, %r113;
	add.s32 	%r138, %r138, 8;
$L__BB5_8:
	setp.eq.s32 	%p7, %r15, 0;
	@%p7 bra 	$L__BB5_14;
	and.b32  	%r21, %r36, 3;
	setp.lt.u32 	%p8, %r15, 4;
	@%p8 bra 	$L__BB5_11;
	add.s32 	%r117, %r138, %r2;
	mul.wide.s32 	%rd19, %r117, 4;
	add.s64 	%rd20, %rd1, %rd19;
	ld.global.u32 	%r118, [%rd20];
	mul.wide.u32 	%rd21, %r138, 4;
	mov.u64 	%rd22, x_const;
	add.s64 	%rd23, %rd22, %rd21;
	ld.const.u32 	%r119, [%rd23];
	mad.lo.s32 	%r120, %r119, %r118, %r146;
	ld.global.u32 	%r121, [%rd20+4];
	ld.const.u32 	%r122, [%rd23+4];
	mad.lo.s32 	%r123, %r122, %r121, %r120;
	ld.global.u32 	%r124, [%rd20+8];
	ld.const.u32 	%r125, [%rd23+8];
	mad.lo.s32 	%r126, %r125, %r124, %r123;
	ld.global.u32 	%r127, [%rd20+12];
	ld.const.u32 	%r128, [%rd23+12];
	mad.lo.s32 	%r146, %r128, %r127, %r126;
	add.s32 	%r138, %r138, 4;
$L__BB5_11:
	setp.eq.s32 	%p9, %r21, 0;
	@%p9 bra 	$L__BB5_14;
	mul.wide.u32 	%rd24, %r138, 4;
	mov.u64 	%rd25, x_const;
	add.s64 	%rd32, %rd25, %rd24;
	add.s32 	%r144, %r138, %r2;
	neg.s32 	%r143, %r21;
$L__BB5_13:
	.pragma "nounroll";
	mul.wide.s32 	%rd26, %r144, 4;
	add.s64 	%rd27, %rd1, %rd26;
	ld.global.u32 	%r129, [%rd27];
	ld.const.u32 	%r130, [%rd32];
	mad.lo.s32 	%r146, %r130, %r129, %r146;
	add.s64 	%rd32, %rd32, 4;
	add.s32 	%r144, %r144, 1;
	add.s32 	%r143, %r143, 1;
	setp.ne.s32 	%p10, %r143, 0;
	@%p10 bra 	$L__BB5_13;
$L__BB5_14:
	cvta.to.global.u64 	%rd28, %rd8;
	mul.wide.s32 	%rd29, %r1, 4;
	add.s64 	%rd30, %rd28, %rd29;
	st.global.u32 	[%rd30], %r146;
$L__BB5_15:
	ret;

}


// ===== COMPILED SASS (sm_100) =====

	.target	sm_100

	.elftype	@"ET_EXEC"


//--------------------- .note.nv.tkinfo           --------------------------
	.section	.note.nv.tkinfo,"",@"SHT_NOTE"
	.sectionflags	@"SHF_NOTE_NV_TKINFO"
	.tkinfo
        /*0018*/ 	.word	0x00000002
        /*0030*/ 	.string	""
        /*0030*/ 	.string	"ptxas"
        /*0030*/ 	.string	"Cuda compilation tools, release 13.0, V13.0.88"
        /*0030*/ 	.string	"Build cuda_13.0.r13.0/compiler.36424714_0"
        /*0030*/ 	.string	"-arch sm_100 -m 64 "



//--------------------- .note.nv.cuinfo           --------------------------
	.section	.note.nv.cuinfo,"",@"SHT_NOTE"
	.sectionflags	@"SHF_NOTE_NV_CUINFO"
        /*0018*/ 	.short	0x0002
        /*001a*/ 	.short	0x0064
        /*001c*/ 	.short	0x0082
	.zero		2


//--------------------- .nv.info                  --------------------------
	.section	.nv.info,"",@"SHT_CUDA_INFO"
	.align	4


	//----- nvinfo : EIATTR_REGCOUNT
	.align		4
        /*0000*/ 	.byte	0x04, 0x2f
        /*0002*/ 	.short	(.L_3 - .L_2)
	.align		4
.L_2:
        /*0004*/ 	.word	index@(_Z7kernelAPiS_S_i)
        /*0008*/ 	.word	0x00000018


	//----- nvinfo : EIATTR_FRAME_SIZE
	.align		4
.L_3:
        /*000c*/ 	.byte	0x04, 0x11
        /*000e*/ 	.short	(.L_5 - .L_4)
	.align		4
.L_4:
        /*0010*/ 	.word	index@(_Z7kernelAPiS_S_i)
        /*0014*/ 	.word	0x00000000


	//----- nvinfo : EIATTR_REGCOUNT
	.align		4
.L_5:
        /*0018*/ 	.byte	0x04, 0x2f
        /*001a*/ 	.short	(.L_7 - .L_6)
	.align		4
.L_6:
        /*001c*/ 	.word	index@(_Z7kernelxPiS_S_i)
        /*0020*/ 	.word	0x00000018


	//----- nvinfo : EIATTR_FRAME_SIZE
	.align		4
.L_7:
        /*0024*/ 	.byte	0x04, 0x11
        /*0026*/ 	.short	(.L_9 - .L_8)
	.align		4
.L_8:
        /*0028*/ 	.word	index@(_Z7kernelxPiS_S_i)
        /*002c*/ 	.word	0x00000000


	//----- nvinfo : EIATTR_REGCOUNT
	.align		4
.L_9:
        /*0030*/ 	.byte	0x04, 0x2f
        /*0032*/ 	.short	(.L_11 - .L_10)
	.align		4
.L_10:
        /*0034*/ 	.word	index@(_Z7kernelbPiS_S_i)
        /*0038*/ 	.word	0x0000001e


	//----- nvinfo : EIATTR_FRAME_SIZE
	.align		4
.L_11:
        /*003c*/ 	.byte	0x04, 0x11
        /*003e*/ 	.short	(.L_13 - .L_12)
	.align		4
.L_12:
        /*0040*/ 	.word	index@(_Z7kernelbPiS_S_i)
        /*0044*/ 	.word	0x00000000


	//----- nvinfo : EIATTR_REGCOUNT
	.align		4
.L_13:
        /*0048*/ 	.byte	0x04, 0x2f
        /*004a*/ 	.short	(.L_15 - .L_14)
	.align		4
.L_14:
        /*004c*/ 	.word	index@(_Z9kernelRedPiS_S_i)
        /*0050*/ 	.word	0x00000010


	//----- nvinfo : EIATTR_FRAME_SIZE
	.align		4
.L_15:
        /*0054*/ 	.byte	0x04, 0x11
        /*0056*/ 	.short	(.L_17 - .L_16)
	.align		4
.L_16:
        /*0058*/ 	.word	index@(_Z9kernelRedPiS_S_i)
        /*005c*/ 	.word	0x00000000


	//----- nvinfo : EIATTR_REGCOUNT
	.align		4
.L_17:
        /*0060*/ 	.byte	0x04, 0x2f
        /*0062*/ 	.short	(.L_19 - .L_18)
	.align		4
.L_18:
        /*0064*/ 	.word	index@(_Z8kernelSMPiS_S_i)
        /*0068*/ 	.word	0x00000010


	//----- nvinfo : EIATTR_FRAME_SIZE
	.align		4
.L_19:
        /*006c*/ 	.byte	0x04, 0x11
        /*006e*/ 	.short	(.L_21 - .L_20)
	.align		4
.L_20:
        /*0070*/ 	.word	index@(_Z8kernelSMPiS_S_i)
        /*0074*/ 	.word	0x00000000


	//----- nvinfo : EIATTR_REGCOUNT
	.align		4
.L_21:
        /*0078*/ 	.byte	0x04, 0x2f
        /*007a*/ 	.short	(.L_23 - .L_22)
	.align		4
.L_22:
        /*007c*/ 	.word	index@(_Z8kernelCMPiS_i)
        /*0080*/ 	.word	0x0000001f


	//----- nvinfo : EIATTR_FRAME_SIZE
	.align		4
.L_23:
        /*0084*/ 	.byte	0x04, 0x11
        /*0086*/ 	.short	(.L_25 - .L_24)
	.align		4
.L_24:
        /*0088*/ 	.word	index@(_Z8kernelCMPiS_i)
        /*008c*/ 	.word	0x00000000


	//----- nvinfo : EIATTR_MIN_STACK_SIZE
	.align		4
.L_25:
        /*0090*/ 	.byte	0x04, 0x12
        /*0092*/ 	.short	(.L_27 - .L_26)
	.align		4
.L_26:
        /*0094*/ 	.word	index@(_Z8kernelCMPiS_i)
        /*0098*/ 	.word	0x00000000


	//----- nvinfo : EIATTR_MIN_STACK_SIZE
	.align		4
.L_27:
        /*009c*/ 	.byte	0x04, 0x12
        /*009e*/ 	.short	(.L_29 - .L_28)
	.align		4
.L_28:
        /*00a0*/ 	.word	index@(_Z8kernelSMPiS_S_i)
        /*00a4*/ 	.word	0x00000000


	//----- nvinfo : EIATTR_MIN_STACK_SIZE
	.align		4
.L_29:
        /*00a8*/ 	.byte	0x04, 0x12
        /*00aa*/ 	.short	(.L_31 - .L_30)
	.align		4
.L_30:
        /*00ac*/ 	.word	index@(_Z9kernelRedPiS_S_i)
        /*00b0*/ 	.word	0x00000000


	//----- nvinfo : EIATTR_MIN_STACK_SIZE
	.align		4
.L_31:
        /*00b4*/ 	.byte	0x04, 0x12
        /*00b6*/ 	.short	(.L_33 - .L_32)
	.align		4
.L_32:
        /*00b8*/ 	.word	index@(_Z7kernelbPiS_S_i)
        /*00bc*/ 	.word	0x00000000


	//----- nvinfo : EIATTR_MIN_STACK_SIZE
	.align		4
.L_33:
        /*00c0*/ 	.byte	0x04, 0x12
        /*00c2*/ 	.short	(.L_35 - .L_34)
	.align		4
.L_34:
        /*00c4*/ 	.word	index@(_Z7kernelxPiS_S_i)
        /*00c8*/ 	.word	0x00000000


	//----- nvinfo : EIATTR_MIN_STACK_SIZE
	.align		4
.L_35:
        /*00cc*/ 	.byte	0x04, 0x12
        /*00ce*/ 	.short	(.L_37 - .L_36)
	.align		4
.L_36:
        /*00d0*/ 	.word	index@(_Z7kernelAPiS_S_i)
        /*00d4*/ 	.word	0x00000000
.L_37:


//--------------------- .nv.compat                --------------------------
	.section	.nv.compat,"",@"SHT_CUDA_COMPAT_INFO"
	.align	4
        /*0000*/ 	.byte	0x02, 0x09, 0x00, 0x00, 0x02, 0x02, 0x01, 0x00, 0x02, 0x05, 0x05, 0x00, 0x03, 0x07, 0x01, 0x01
        /*0010*/ 	.byte	0x02, 0x03, 0x00, 0x00, 0x02, 0x06, 0x01, 0x00, 0x04, 0x0b, 0x08, 0x00, 0x09, 0x00, 0x00, 0x00
        /*0020*/ 	.byte	0x00, 0x00, 0x00, 0x00


//--------------------- .nv.info._Z8kernelCMPiS_i --------------------------
	.section	.nv.info._Z8kernelCMPiS_i,"",@"SHT_CUDA_INFO"
	.sectionflags	@""
	.align	4


	//----- nvinfo : EIATTR_CUDA_API_VERSION
	.align		4
        /*0000*/ 	.byte	0x04, 0x37
        /*0002*/ 	.short	(.L_39 - .L_38)
.L_38:
        /*0004*/ 	.word	0x00000082


	//----- nvinfo : EIATTR_KPARAM_INFO
	.align		4
.L_39:
        /*0008*/ 	.byte	0x04, 0x17
        /*000a*/ 	.short	(.L_41 - .L_40)
.L_40:
        /*000c*/ 	.word	0x00000000
        /*0010*/ 	.short	0x0002
        /*0012*/ 	.short	0x0010
        /*0014*/ 	.byte	0x00, 0xf0, 0x11, 0x00


	//----- nvinfo : EIATTR_KPARAM_INFO
	.align		4
.L_41:
        /*0018*/ 	.byte	0x04, 0x17
        /*001a*/ 	.short	(.L_43 - .L_42)
.L_42:
        /*001c*/ 	.word	0x00000000
        /*0020*/ 	.short	0x0001
        /*0022*/ 	.short	0x0008
        /*0024*/ 	.byte	0x00, 0xf5, 0x21, 0x00


	//----- nvinfo : EIATTR_KPARAM_INFO
	.align		4
.L_43:
        /*0028*/ 	.byte	0x04, 0x17
        /*002a*/ 	.short	(.L_45 - .L_44)
.L_44:
        /*002c*/ 	.word	0x00000000
        /*0030*/ 	.short	0x0000
        /*0032*/ 	.short	0x0000
        /*0034*/ 	.byte	0x00, 0xf5, 0x21, 0x00


	//----- nvinfo : EIATTR_SPARSE_MMA_MASK
	.align		4
.L_45:
        /*0038*/ 	.byte	0x03, 0x50
        /*003a*/ 	.short	0x0000


	//----- nvinfo : EIATTR_MAXREG_COUNT
	.align		4
        /*003c*/ 	.byte	0x03, 0x1b
        /*003e*/ 	.short	0x00ff


	//----- nvinfo : EIATTR_MERCURY_ISA_VERSION
	.align		4
        /*0040*/ 	.byte	0x03, 0x5f
        /*0042*/ 	.short	0x0101


	//----- nvinfo : EIATTR_VRC_CTA_INIT_COUNT
	.align		4
        /*0044*/ 	.byte	0x02, 0x4a
	.zero		1
	.zero		1


	//----- nvinfo : EIATTR_EXIT_INSTR_OFFSETS
	.align		4
        /*0048*/ 	.byte	0x04, 0x1c
        /*004a*/ 	.short	(.L_47 - .L_46)


	//   ....[0]....
.L_46:
        /*004c*/ 	.word	0x00000070


	//   ....[1]....
        /*0050*/ 	.word	0x000008e0


	//----- nvinfo : EIATTR_CBANK_PARAM_SIZE
	.align		4
.L_47:
        /*0054*/ 	.byte	0x03, 0x19
        /*0056*/ 	.short	0x0014


	//----- nvinfo : EIATTR_PARAM_CBANK
	.align		4
        /*0058*/ 	.byte	0x04, 0x0a
        /*005a*/ 	.short	(.L_49 - .L_48)
	.align		4
.L_48:
        /*005c*/ 	.word	index@(.nv.constant0._Z8kernelCMPiS_i)
        /*0060*/ 	.short	0x0380
        /*0062*/ 	.short	0x0014


	//----- nvinfo : EIATTR_SW_WAR
	.align		4
.L_49:
        /*0064*/ 	.byte	0x04, 0x36
        /*0066*/ 	.short	(.L_51 - .L_50)
.L_50:
        /*0068*/ 	.word	0x00000008
.L_51:


//--------------------- .nv.info._Z8kernelSMPiS_S_i --------------------------
	.section	.nv.info._Z8kernelSMPiS_S_i,"",@"SHT_CUDA_INFO"
	.sectionflags	@""
	.align	4


	//----- nvinfo : EIATTR_CUDA_API_VERSION
	.align		4
        /*0000*/ 	.byte	0x04, 0x37
        /*0002*/ 	.short	(.L_53 - .L_52)
.L_52:
        /*0004*/ 	.word	0x00000082


	//----- nvinfo : EIATTR_KPARAM_INFO
	.align		4
.L_53:
        /*0008*/ 	.byte	0x04, 0x17
        /*000a*/ 	.short	(.L_55 - .L_54)
.L_54:
        /*000c*/ 	.word	0x00000000
        /*0010*/ 	.short	0x0003
        /*0012*/ 	.short	0x0018
        /*0014*/ 	.byte	0x00, 0xf0, 0x11, 0x00


	//----- nvinfo : EIATTR_KPARAM_INFO
	.align		4
.L_55:
        /*0018*/ 	.byte	0x04, 0x17
        /*001a*/ 	.short	(.L_57 - .L_56)
.L_56:
        /*001c*/ 	.word	0x00000000
        /*0020*/ 	.short	0x0002
        /*0022*/ 	.short	0x0010
        /*0024*/ 	.byte	0x00, 0xf5, 0x21, 0x00


	//----- nvinfo : EIATTR_KPARAM_INFO
	.align		4
.L_57:
        /*0028*/ 	.byte	0x04, 0x17
        /*002a*/ 	.short	(.L_59 - .L_58)
.L_58:
        /*002c*/ 	.word	0x00000000
        /*0030*/ 	.short	0x0001
        /*0032*/ 	.short	0x0008
        /*0034*/ 	.byte	0x00, 0xf5, 0x21, 0x00


	//----- nvinfo : EIATTR_KPARAM_INFO
	.align		4
.L_59:
        /*0038*/ 	.byte	0x04, 0x17
        /*003a*/ 	.short	(.L_61 - .L_60)
.L_60:
        /*003c*/ 	.word	0x00000000
        /*0040*/ 	.short	0x0000
        /*0042*/ 	.short	0x0000
        /*0044*/ 	.byte	0x00, 0xf5, 0x21, 0x00


	//----- nvinfo : EIATTR_SPARSE_MMA_MASK
	.align		4
.L_61:
        /*0048*/ 	.byte	0x03, 0x50
        /*004a*/ 	.short	0x0000


	//----- nvinfo : EIATTR_MAXREG_COUNT
	.align		4
        /*004c*/ 	.byte	0x03, 0x1b
        /*004e*/ 	.short	0x00ff


	//----- nvinfo : EIATTR_NUM_BARRIERS
	.align		4
        /*0050*/ 	.byte	0x02, 0x4c
        /*0052*/ 	.byte	0x01
	.zero		1


	//----- nvinfo : EIATTR_MERCURY_ISA_VERSION
	.align		4
        /*0054*/ 	.byte	0x03, 0x5f
        /*0056*/ 	.short	0x0101


	//----- nvinfo : EIATTR_VRC_CTA_INIT_COUNT
	.align		4
        /*0058*/ 	.byte	0x02, 0x4a
	.zero		1
	.zero		1


	//----- nvinfo : EIATTR_EXIT_INSTR_OFFSETS
	.align		4
        /*005c*/ 	.byte	0x04, 0x1c
        /*005e*/ 	.short	(.L_63 - .L_62)


	//   ....[0]....
.L_62:
        /*0060*/ 	.word	0x000000b0


	//   ....[1]....
        /*0064*/ 	.word	0x000003b0


	//----- nvinfo : EIATTR_CRS_STACK_SIZE
	.align		4
.L_63:
        /*0068*/ 	.byte	0x04, 0x1e
        /*006a*/ 	.short	(.L_65 - .L_64)
.L_64:
        /*006c*/ 	.word	0x00000000


	//----- nvinfo : EIATTR_CBANK_PARAM_SIZE
	.align		4
.L_65:
        /*0070*/ 	.byte	0x03, 0x19
        /*0072*/ 	.short	0x001c


	//----- nvinfo : EIATTR_PARAM_CBANK
	.align		4
        /*0074*/ 	.byte	0x04, 0x0a
        /*0076*/ 	.short	(.L_67 - .L_66)
	.align		4
.L_66:
        /*0078*/ 	.word	index@(.nv.constant0._Z8kernelSMPiS_S_i)
        /*007c*/ 	.short	0x0380
        /*007e*/ 	.short	0x001c


	//----- nvinfo : EIATTR_SW_WAR
	.align		4
.L_67:
        /*0080*/ 	.byte	0x04, 0x36
        /*0082*/ 	.short	(.L_69 - .L_68)
.L_68:
        /*0084*/ 	.word	0x00000008
.L_69:


//--------------------- .nv.info._Z9kernelRedPiS_S_i --------------------------
	.section	.nv.info._Z9kernelRedPiS_S_i,"",@"SHT_CUDA_INFO"
	.sectionflags	@""
	.align	4


	//----- nvinfo : EIATTR_CUDA_API_VERSION
	.align		4
        /*0000*/ 	.byte	0x04, 0x37
        /*0002*/ 	.short	(.L_71 - .L_70)
.L_70:
        /*0004*/ 	.word	0x00000082


	//----- nvinfo : EIATTR_KPARAM_INFO
	.align		4
.L_71:
        /*0008*/ 	.byte	0x04, 0x17
        /*000a*/ 	.short	(.L_73 - .L_72)
.L_72:
        /*000c*/ 	.word	0x00000000
        /*0010*/ 	.short	0x0003
        /*0012*/ 	.short	0x0018
        /*0014*/ 	.byte	0x00, 0xf0, 0x11, 0x00


	//----- nvinfo : EIATTR_KPARAM_INFO
	.align		4
.L_73:
        /*0018*/ 	.byte	0x04, 0x17
        /*001a*/ 	.short	(.L_75 - .L_74)
.L_74:
        /*001c*/ 	.word	0x00000000
        /*0020*/ 	.short	0x0002
        /*0022*/ 	.short	0x0010
        /*0024*/ 	.byte	0x00, 0xf5, 0x21, 0x00


	//----- nvinfo : EIATTR_KPARAM_INFO
	.align		4
.L_75:
        /*0028*/ 	.byte	0x04, 0x17
        /*002a*/ 	.short	(.L_77 - .L_76)
.L_76:
        /*002c*/ 	.word	0x00000000
        /*0030*/ 	.short	0x0001
        /*0032*/ 	.short	0x0008
        /*0034*/ 	.byte	0x00, 0xf5, 0x21, 0x00


	//----- nvinfo : EIATTR_KPARAM_INFO
	.align		4
.L_77:
        /*0038*/ 	.byte	0x04, 0x17
        /*003a*/ 	.short	(.L_79 - .L_78)
.L_78:
        /*003c*/ 	.word	0x00000000
        /*0040*/ 	.short	0x0000
        /*0042*/ 	.short	0x0000
        /*0044*/ 	.byte	0x00, 0xf5, 0x21, 0x00


	//----- nvinfo : EIATTR_SPARSE_MMA_MASK
	.align		4
.L_79:
        /*0048*/ 	.byte	0x03, 0x50
        /*004a*/ 	.short	0x0000


	//----- nvinfo : EIATTR_MAXREG_COUNT
	.align		4
        /*004c*/ 	.byte	0x03, 0x1b
        /*004e*/ 	.short	0x00ff


	//----- nvinfo : EIATTR_NUM_BARRIERS
	.align		4
        /*0050*/ 	.byte	0x02, 0x4c
        /*0052*/ 	.byte	0x01
	.zero		1


	//----- nvinfo : EIATTR_MERCURY_ISA_VERSION
	.align		4
        /*0054*/ 	.byte	0x03, 0x5f
        /*0056*/ 	.short	0x0101


	//----- nvinfo : EIATTR_VRC_CTA_INIT_COUNT
	.align		4
        /*0058*/ 	.byte	0x02, 0x4a
	.zero		1
	.zero		1


	//----- nvinfo : EIATTR_EXIT_INSTR_OFFSETS
	.align		4
        /*005c*/ 	.byte	0x04, 0x1c
        /*005e*/ 	.short	(.L_81 - .L_80)


	//   ....[0]....
.L_80:
        /*0060*/ 	.word	0x00000080


	//   ....[1]....
        /*0064*/ 	.word	0x000005d0


	//----- nvinfo : EIATTR_CRS_STACK_SIZE
	.align		4
.L_81:
        /*0068*/ 	.byte	0x04, 0x1e
        /*006a*/ 	.short	(.L_83 - .L_82)
.L_82:
        /*006c*/ 	.word	0x00000000


	//----- nvinfo : EIATTR_CBANK_PARAM_SIZE
	.align		4
.L_83:
        /*0070*/ 	.byte	0x03, 0x19
        /*0072*/ 	.short	0x001c


	//----- nvinfo : EIATTR_PARAM_CBANK
	.align		4
        /*0074*/ 	.byte	0x04, 0x0a
        /*0076*/ 	.short	(.L_85 - .L_84)
	.align		4
.L_84:
        /*0078*/ 	.word	index@(.nv.constant0._Z9kernelRedPiS_S_i)
        /*007c*/ 	.short	0x0380
        /*007e*/ 	.short	0x001c


	//----- nvinfo : EIATTR_SW_WAR
	.align		4
.L_85:
        /*0080*/ 	.byte	0x04, 0x36
        /*0082*/ 	.short	(.L_87 - .L_86)
.L_86:
        /*0084*/ 	.word	0x00000008
.L_87:


//--------------------- .nv.info._Z7kernelbPiS_S_i --------------------------
	.section	.nv.info._Z7kernelbPiS_S_i,"",@"SHT_CUDA_INFO"
	.sectionflags	@""
	.align	4


	//----- nvinfo : EIATTR_CUDA_API_VERSION
	.align		4
        /*0000*/ 	.byte	0x04, 0x37
        /*0002*/ 	.short	(.L_89 - .L_88)
.L_88:
        /*0004*/ 	.word	0x00000082


	//----- nvinfo : EIATTR_KPARAM_INFO
	.align		4
.L_89:
        /*0008*/ 	.byte	0x04, 0x17
        /*000a*/ 	.short	(.L_91 - .L_90)
.L_90:
        /*000c*/ 	.word	0x00000000
        /*0010*/ 	.short	0x0003
        /*0012*/ 	.short	0x0018
        /*0014*/ 	.byte	0x00, 0xf0, 0x11, 0x00


	//----- nvinfo : EIATTR_KPARAM_INFO
	.align		4
.L_91:
        /*0018*/ 	.byte	0x04, 0x17
        /*001a*/ 	.short	(.L_93 - .L_92)
.L_92:
        /*001c*/ 	.word	0x00000000
        /*0020*/ 	.short	0x0002
        /*0022*/ 	.short	0x0010
        /*0024*/ 	.byte	0x00, 0xf5, 0x21, 0x00


	//----- nvinfo : EIATTR_KPARAM_INFO
	.align		4
.L_93:
        /*0028*/ 	.byte	0x04, 0x17
        /*002a*/ 	.short	(.L_95 - .L_94)
.L_94:
        /*002c*/ 	.word	0x00000000
        /*0030*/ 	.short	0x0001
        /*0032*/ 	.short	0x0008
        /*0034*/ 	.byte	0x00, 0xf5, 0x21, 0x00


	//----- nvinfo : EIATTR_KPARAM_INFO
	.align		4
.L_95:
        /*0038*/ 	.byte	0x04, 0x17
        /*003a*/ 	.short	(.L_97 - .L_96)
.L_96:
        /*003c*/ 	.word	0x00000000
        /*0040*/ 	.short	0x0000
        /*0042*/ 	.short	0x0000
        /*0044*/ 	.byte	0x00, 0xf5, 0x21, 0x00


	//----- nvinfo : EIATTR_SPARSE_MMA_MASK
	.align		4
.L_97:
        /*0048*/ 	.byte	0x03, 0x50
        /*004a*/ 	.short	0x0000


	//----- nvinfo : EIATTR_MAXREG_COUNT
	.align		4
        /*004c*/ 	.byte	0x03, 0x1b
        /*004e*/ 	.short	0x00ff


	//----- nvinfo : EIATTR_MERCURY_ISA_VERSION
	.align		4
        /*0050*/ 	.byte	0x03, 0x5f
        /*0052*/ 	.short	0x0101


	//----- nvinfo : EIATTR_VRC_CTA_INIT_COUNT
	.align		4
        /*0054*/ 	.byte	0x02, 0x4a
	.zero		1
	.zero		1


	//----- nvinfo : EIATTR_EXIT_INSTR_OFFSETS
	.align		4
        /*0058*/ 	.byte	0x04, 0x1c
        /*005a*/ 	.short	(.L_99 - .L_98)


	//   ....[0]....
.L_98:
        /*005c*/ 	.word	0x00000070


	//   ....[1]....
        /*0060*/ 	.word	0x00000a80


	//----- nvinfo : EIATTR_CBANK_PARAM_SIZE
	.align		4
.L_99:
        /*0064*/ 	.byte	0x03, 0x19
        /*0066*/ 	.short	0x001c


	//----- nvinfo : EIATTR_PARAM_CBANK
	.align		4
        /*0068*/ 	.byte	0x04, 0x0a
        /*006a*/ 	.short	(.L_101 - .L_100)
	.align		4
.L_100:
        /*006c*/ 	.word	index@(.nv.constant0._Z7kernelbPiS_S_i)
        /*0070*/ 	.short	0x0380
        /*0072*/ 	.short	0x001c


	//----- nvinfo : EIATTR_SW_WAR
	.align		4
.L_101:
        /*0074*/ 	.byte	0x04, 0x36
        /*0076*/ 	.short	(.L_103 - .L_102)
.L_102:
        /*0078*/ 	.word	0x00000008
.L_103:


//--------------------- .nv.info._Z7kernelxPiS_S_i --------------------------
	.section	.nv.info._Z7kernelxPiS_S_i,"",@"SHT_CUDA_INFO"
	.sectionflags	@""
	.align	4


	//----- nvinfo : EIATTR_CUDA_API_VERSION
	.align		4
        /*0000*/ 	.byte	0x04, 0x37
        /*0002*/ 	.short	(.L_105 - .L_104)
.L_104:
        /*0004*/ 	.word	0x00000082


	//----- nvinfo : EIATTR_KPARAM_INFO
	.align		4
.L_105:
        /*0008*/ 	.byte	0x04, 0x17
        /*000a*/ 	.short	(.L_107 - .L_106)
.L_106:
        /*000c*/ 	.word	0x00000000
        /*0010*/ 	.short	0x0003
        /*0012*/ 	.short	0x0018
        /*0014*/ 	.byte	0x00, 0xf0, 0x11, 0x00


	//----- nvinfo : EIATTR_KPARAM_INFO
	.align		4
.L_107:
        /*0018*/ 	.byte	0x04, 0x17
        /*001a*/ 	.short	(.L_109 - .L_108)
.L_108:
        /*001c*/ 	.word	0x00000000
        /*0020*/ 	.short	0x0002
        /*0022*/ 	.short	0x0010
        /*0024*/ 	.byte	0x00, 0xf5, 0x21, 0x00


	//----- nvinfo : EIATTR_KPARAM_INFO
	.align		4
.L_109:
        /*0028*/ 	.byte	0x04, 0x17
        /*002a*/ 	.short	(.L_111 - .L_110)
.L_110:
        /*002c*/ 	.word	0x00000000
        /*0030*/ 	.short	0x0001
        /*0032*/ 	.short	0x0008
        /*0034*/ 	.byte	0x00, 0xf5, 0x21, 0x00


	//----- nvinfo : EIATTR_KPARAM_INFO
	.align		4
.L_111:
        /*0038*/ 	.byte	0x04, 0x17
        /*003a*/ 	.short	(.L_113 - .L_112)
.L_112:
        /*003c*/ 	.word	0x00000000
        /*0040*/ 	.short	0x0000
        /*0042*/ 	.short	0x0000
        /*0044*/ 	.byte	0x00, 0xf5, 0x21, 0x00


	//----- nvinfo : EIATTR_SPARSE_MMA_MASK
	.align		4
.L_113:
        /*0048*/ 	.byte	0x03, 0x50
        /*004a*/ 	.short	0x0000


	//----- nvinfo : EIATTR_MAXREG_COUNT
	.align		4
        /*004c*/ 	.byte	0x03, 0x1b
        /*004e*/ 	.short	0x00ff


	//----- nvinfo : EIATTR_MERCURY_ISA_VERSION
	.align		4
        /*0050*/ 	.byte	0x03, 0x5f
        /*0052*/ 	.short	0x0101


	//----- nvinfo : EIATTR_VRC_CTA_INIT_COUNT
	.align		4
        /*0054*/ 	.byte	0x02, 0x4a
	.zero		1
	.zero		1


	//----- nvinfo : EIATTR_EXIT_INSTR_OFFSETS
	.align		4
        /*0058*/ 	.byte	0x04, 0x1c
        /*005a*/ 	.short	(.L_115 - .L_114)


	//   ....[0]....
.L_114:
        /*005c*/ 	.word	0x00000080


	//   ....[1]....
        /*0060*/ 	.word	0x000006c0


	//   ....[2]....
        /*0064*/ 	.word	0x000009c0


	//   ....[3]....
        /*0068*/ 	.word	0x00000b80


	//   ....[4]....
        /*006c*/ 	.word	0x00000c50


	//----- nvinfo : EIATTR_CBANK_PARAM_SIZE
	.align		4
.L_115:
        /*0070*/ 	.byte	0x03, 0x19
        /*0072*/ 	.short	0x001c


	//----- nvinfo : EIATTR_PARAM_CBANK
	.align		4
        /*0074*/ 	.byte	0x04, 0x0a
        /*0076*/ 	.short	(.L_117 - .L_116)
	.align		4
.L_116:
        /*0078*/ 	.word	index@(.nv.constant0._Z7kernelxPiS_S_i)
        /*007c*/ 	.short	0x0380
        /*007e*/ 	.short	0x001c


	//----- nvinfo : EIATTR_SW_WAR
	.align		4
.L_117:
        /*0080*/ 	.byte	0x04, 0x36
        /*0082*/ 	.short	(.L_119 - .L_118)
.L_118:
        /*0084*/ 	.word	0x00000008
.L_119:


//--------------------- .nv.info._Z7kernelAPiS_S_i --------------------------
	.section	.nv.info._Z7kernelAPiS_S_i,"",@"SHT_CUDA_INFO"
	.sectionflags	@""
	.align	4


	//----- nvinfo : EIATTR_CUDA_API_VERSION
	.align		4
        /*0000*/ 	.byte	0x04, 0x37
        /*0002*/ 	.short	(.L_121 - .L_120)
.L_120:
        /*0004*/ 	.word	0x00000082


	//----- nvinfo : EIATTR_KPARAM_INFO
	.align		4
.L_121:
        /*0008*/ 	.byte	0x04, 0x17
        /*000a*/ 	.short	(.L_123 - .L_122)
.L_122:
        /*000c*/ 	.word	0x00000000
        /*0010*/ 	.short	0x0003
        /*0012*/ 	.short	0x0018
        /*0014*/ 	.byte	0x00, 0xf0, 0x11, 0x00


	//----- nvinfo : EIATTR_KPARAM_INFO
	.align		4
.L_123:
        /*0018*/ 	.byte	0x04, 0x17
        /*001a*/ 	.short	(.L_125 - .L_124)
.L_124:
        /*001c*/ 	.word	0x00000000
        /*0020*/ 	.short	0x0002
        /*0022*/ 	.short	0x0010
        /*0024*/ 	.byte	0x00, 0xf5, 0x21, 0x00


	//----- nvinfo : EIATTR_KPARAM_INFO
	.align		4
.L_125:
        /*0028*/ 	.byte	0x04, 0x17
        /*002a*/ 	.short	(.L_127 - .L_126)
.L_126:
        /*002c*/ 	.word	0x00000000
        /*0030*/ 	.short	0x0001
        /*0032*/ 	.short	0x0008
        /*0034*/ 	.byte	0x00, 0xf5, 0x21, 0x00


	//----- nvinfo : EIATTR_KPARAM_INFO
	.align		4
.L_127:
        /*0038*/ 	.byte	0x04, 0x17
        /*003a*/ 	.short	(.L_129 - .L_128)
.L_128:
        /*003c*/ 	.word	0x00000000
        /*0040*/ 	.short	0x0000
        /*0042*/ 	.short	0x0000
        /*0044*/ 	.byte	0x00, 0xf5, 0x21, 0x00


	//----- nvinfo : EIATTR_SPARSE_MMA_MASK
	.align		4
.L_129:
        /*0048*/ 	.byte	0x03, 0x50
        /*004a*/ 	.short	0x0000


	//----- nvinfo : EIATTR_MAXREG_COUNT
	.align		4
        /*004c*/ 	.byte	0x03, 0x1b
        /*004e*/ 	.short	0x00ff


	//----- nvinfo : EIATTR_EXTERNS
	.align		4
        /*0050*/ 	.byte	0x04, 0x0f
        /*0052*/ 	.short	(.L_131 - .L_130)


	//   ....[0]....
	.align		4
.L_130:
        /*0054*/ 	.word	index@(vprintf)


	//----- nvinfo : EIATTR_MERCURY_ISA_VERSION
	.align		4
.L_131:
        /*0058*/ 	.byte	0x03, 0x5f
        /*005a*/ 	.short	0x0101


	//----- nvinfo : EIATTR_VRC_CTA_INIT_COUNT
	.align		4
        /*005c*/ 	.byte	0x02, 0x4a
	.zero		1
	.zero		1


	//----- nvinfo : EIATTR_SYSCALL_OFFSETS
	.align		4
        /*0060*/ 	.byte	0x04, 0x46
        /*0062*/ 	.short	(.L_133 - .L_132)


	//   ....[0]....
.L_132:
        /*0064*/ 	.word	0x00000080


	//----- nvinfo : EIATTR_EXIT_INSTR_OFFSETS
	.align		4
.L_133:
        /*0068*/ 	.byte	0x04, 0x1c
        /*006a*/ 	.short	(.L_135 - .L_134)


	//   ....[0]....
.L_134:
        /*006c*/ 	.word	0x00000100


	//   ....[1]....
        /*0070*/ 	.word	0x00000310


	//----- nvinfo : EIATTR_CRS_STACK_SIZE
	.align		4
.L_135:
        /*0074*/ 	.byte	0x04, 0x1e
        /*0076*/ 	.short	(.L_137 - .L_136)
.L_136:
        /*0078*/ 	.word	0x00000000


	//----- nvinfo : EIATTR_CBANK_PARAM_SIZE
	.align		4
.L_137:
        /*007c*/ 	.byte	0x03, 0x19
        /*007e*/ 	.short	0x001c


	//----- nvinfo : EIATTR_PARAM_CBANK
	.align		4
        /*0080*/ 	.byte	0x04, 0x0a
        /*0082*/ 	.short	(.L_139 - .L_138)
	.align		4
.L_138:
        /*0084*/ 	.word	index@(.nv.constant0._Z7kernelAPiS_S_i)
        /*0088*/ 	.short	0x0380
        /*008a*/ 	.short	0x001c


	//----- nvinfo : EIATTR_SW_WAR
	.align		4
.L_139:
        /*008c*/ 	.byte	0x04, 0x36
        /*008e*/ 	.short	(.L_141 - .L_140)
.L_140:
        /*0090*/ 	.word	0x00000008
.L_141:


//--------------------- .nv.callgraph             --------------------------
	.section	.nv.callgraph,"",@"SHT_CUDA_CALLGRAPH"
	.align	4
	.sectionentsize	8
	.align		4
        /*0000*/ 	.word	0x00000000
	.align		4
        /*0004*/ 	.word	0xffffffff
	.align		4
        /*0008*/ 	.word	index@(_Z7kernelAPiS_S_i)
	.align		4
        /*000c*/ 	.word	index@(vprintf)
	.align		4
        /*0010*/ 	.word	0x00000000
	.align		4
        /*0014*/ 	.word	0xfffffffe
	.align		4
        /*0018*/ 	.word	0x00000000
	.align		4
        /*001c*/ 	.word	0xfffffffd
	.align		4
        /*0020*/ 	.word	0x00000000
	.align		4
        /*0024*/ 	.word	0xfffffffc


//--------------------- .nv.constant3             --------------------------
	.section	.nv.constant3,"a",@progbits
	.align	4
.nv.constant3:
	.type		x_const,@object
	.size		x_const,(.L_0 - x_const)
x_const:
	.zero		40000
.L_0:


//--------------------- .nv.constant4             --------------------------
	.section	.nv.constant4,"a",@progbits
	.align	8
	.align		8
.nv.constant4:
        /*0000*/ 	.dword	$str
	.align		8
        /*0008*/ 	.dword	vprintf


//--------------------- .text._Z8kernelCMPiS_i    --------------------------
	.section	.text._Z8kernelCMPiS_i,"ax",@progbits
	.align	128
        .global         _Z8kernelCMPiS_i
        .type           _Z8kernelCMPiS_i,@function
        .size           _Z8kernelCMPiS_i,(.L_x_32 - _Z8kernelCMPiS_i)
        .other          _Z8kernelCMPiS_i,@"STO_CUDA_ENTRY STV_DEFAULT"
_Z8kernelCMPiS_i:
.text._Z8kernelCMPiS_i:
[----:B------:R-:W-:Y:S01]  /*0000*/  LDC R1, c[0x0][0x37c] ;  /* 0x0000df00ff017b82 */ /* 0x000fe20000000800 */
[----:B------:R-:W0:Y:S01]  /*0010*/  S2R R2, SR_TID.X ;  /* 0x0000000000027919 */ /* 0x000e220000002100 */
[----:B------:R-:W0:Y:S01]  /*0020*/  LDCU UR4, c[0x0][0x360] ;  /* 0x00006c00ff0477ac */ /* 0x000e220008000800 */
[----:B------:R-:W0:Y:S01]  /*0030*/  S2R R3, SR_CTAID.X ;  /* 0x0000000000037919 */ /* 0x000e220000002500 */
[----:B------:R-:W1:Y:S01]  /*0040*/  LDCU UR18, c[0x0][0x390] ;  /* 0x00007200ff1277ac */ /* 0x000e620008000800 */
[----:B0-----:R-:W-:-:S05]  /*0050*/  IMAD R2, R3, UR4, R2 ;  /* 0x0000000403027c24 */ /* 0x001fca000f8e0202 */
[----:B-1----:R-:W-:-:S13]  /*0060*/  ISETP.GE.AND P0, PT, R2, UR18, PT ;  /* 0x0000001202007c0c */ /* 0x002fda000bf06270 */
[----:B------:R-:W-:Y:S05]  /*0070*/  @P0 EXIT ;  /* 0x000000000000094d */ /* 0x000fea0003800000 */
[----:B------:R-:W-:Y:S01]  /*0080*/  UISETP.GE.AND UP0, UPT, UR18, 0x1, UPT ;  /* 0x000000011200788c */ /* 0x000fe2000bf06270 */
[----:B------:R-:W-:Y:S01]  /*0090*/  HFMA2 R0, -RZ, RZ, 0, 0 ;  /* 0x00000000ff007431 */ /* 0x000fe200000001ff */
[----:B------:R-:W0:Y:S07]  /*00a0*/  LDCU.64 UR16, c[0x0][0x358] ;  /* 0x00006b00ff1077ac */ /* 0x000e2e0008000a00 */
[----:B------:R-:W-:Y:S05]  /*00b0*/  BRA.U !UP0, `(.L_x_0) ;  /* 0x0000000508fc7547 */ /* 0x000fea000b800000 */
[----:B------:R-:W-:Y:S02]  /*00c0*/  UISETP.GE.U32.AND UP1, UPT, UR18, 0x10, UPT ;  /* 0x000000101200788c */ /* 0x000fe4000bf26070 */
[----:B------:R-:W-:Y:S01]  /*00d0*/  IMAD R3, R2, UR18, RZ ;  /* 0x0000001202037c24 */ /* 0x000fe2000f8e02ff */
[----:B------:R-:W-:Y:S01]  /*00e0*/  ULOP3.LUT UR8, UR18, 0xf, URZ, 0xc0, !UPT ;  /* 0x0000000f12087892 */ /* 0x000fe2000f8ec0ff */
[----:B------:R-:W-:Y:S01]  /*00f0*/  MOV R0, RZ ;  /* 0x000000ff00007202 */ /* 0x000fe20000000f00 */
[----:B------:R-:W-:Y:S02]  /*0100*/  UMOV UR4, URZ ;  /* 0x000000ff00047c82 */ /* 0x000fe40008000000 */
[----:B------:R-:W-:Y:S02]  /*0110*/  UISETP.NE.AND UP0, UPT, UR8, URZ, UPT ;  /* 0x000000ff0800728c */ /* 0x000fe4000bf05270 */
[----:B------:R-:W-:Y:S09]  /*0120*/  BRA.U !UP1, `(.L_x_1) ;  /* 0x0000000109e07547 */ /* 0x000ff2000b800000 */
[----:B------:R-:W1:Y:S01]  /*0130*/  LDCU.64 UR6, c[0x0][0x380] ;  /* 0x00007000ff0677ac */ /* 0x000e620008000a00 */
[----:B------:R-:W-:Y:S02]  /*0140*/  MOV R0, RZ ;  /* 0x000000ff00007202 */ /* 0x000fe40000000f00 */
[----:B------:R-:W-:Y:S01]  /*0150*/  MOV R6, R3 ;  /* 0x0000000300067202 */ /* 0x000fe20000000f00 */
[----:B------:R-:W-:-:S04]  /*0160*/  ULOP3.LUT UR4, UR18, 0x7ffffff0, URZ, 0xc0, !UPT ;  /* 0x7ffffff012047892 */ /* 0x000fc8000f8ec0ff */
[----:B------:R-:W-:Y:S02]  /*0170*/  UIADD3 UR9, UPT, UPT, -UR4, URZ, URZ ;  /* 0x000000ff04097290 */ /* 0x000fe4000fffe1ff */
[----:B-1----:R-:W-:-:S04]  /*0180*/  UIADD3 UR5, UP1, UPT, UR6, 0x20, URZ ;  /* 0x0000002006057890 */ /* 0x002fc8000ff3e0ff */
[----:B------:R-:W-:-:S03]  /*0190*/  UIADD3.X UR6, UPT, UPT, URZ, UR7, URZ, UP1, !UPT ;  /* 0x00000007ff067290 */ /* 0x000fc60008ffe4ff */
[----:B------:R-:W-:-:S09]  /*01a0*/  UMOV UR7, 0x20 ;  /* 0x0000002000077882 */ /* 0x000fd20000000000 */
.L_x_2:
[----:B------:R-:W-:Y:S01]  /*01b0*/  MOV R4, UR5 ;  /* 0x0000000500047c02 */ /* 0x000fe20008000f00 */
[----:B------:R-:W1:Y:S01]  /*01c0*/  LDCU.64 UR10, c[0x3][UR7+-0x20] ;  /* 0x00fffc00070a77ac */ /* 0x000e620008000a00 */
[----:B------:R-:W-:Y:S01]  /*01d0*/  MOV R5, UR6 ;  /* 0x0000000600057c02 */ /* 0x000fe20008000f00 */
[----:B------:R-:W2:Y:S02]  /*01e0*/  LDCU.64 UR12, c[0x3][UR7+-0x18] ;  /* 0x00fffd00070c77ac */ /* 0x000ea40008000a00 */
[C---:B------:R-:W-:Y:S01]  /*01f0*/  IMAD.WIDE R4, R6.reuse, 0x4, R4 ;  /* 0x0000000406047825 */ /* 0x040fe200078e0204 */
[----:B------:R-:W3:Y:S04]  /*0200*/  LDCU.64 UR14, c[0x3][UR7+-0x10] ;  /* 0x00fffe00070e77ac */ /* 0x000ee80008000a00 */
[----:B0-----:R-:W1:Y:S04]  /*0210*/  LDG.E R15, desc[UR16][R4.64+-0x20] ;  /* 0xffffe010040f7981 */ /* 0x001e68000c1e1900 */
[----:B------:R-:W4:Y:S04]  /*0220*/  LDG.E R16, desc[UR16][R4.64+-0x1c] ;  /* 0xffffe41004107981 */ /* 0x000f28000c1e1900 */
[----:B------:R-:W2:Y:S04]  /*0230*/  LDG.E R18, desc[UR16][R4.64+-0x18] ;  /* 0xffffe81004127981 */ /* 0x000ea8000c1e1900 */
[----:B------:R-:W5:Y:S04]  /*0240*/  LDG.E R20, desc[UR16][R4.64+-0x14] ;  /* 0xffffec1004147981 */ /* 0x000f68000c1e1900 */
[----:B------:R-:W3:Y:S04]  /*0250*/  LDG.E R22, desc[UR16][R4.64+-0x10] ;  /* 0xfffff01004167981 */ /* 0x000ee8000c1e1900 */
        /* <DEDUP_REMOVED lines=10> */
[----:B------:R-:W3:Y:S01]  /*0300*/  LDG.E R14, desc[UR16][R4.64+0x1c] ;  /* 0x00001c10040e7981 */ /* 0x000ee2000c1e1900 */
[----:B------:R-:W-:Y:S01]  /*0310*/  UIADD3 UR9, UPT, UPT, UR9, 0x10, URZ ;  /* 0x0000001009097890 */ /* 0x000fe2000fffe0ff */
[----:B------:R-:W-:-:S03]  /*0320*/  IADD3 R6, PT, PT, R6, 0x10, RZ ;  /* 0x0000001006067810 */ /* 0x000fc60007ffe0ff */
[----:B------:R-:W-:Y:S01]  /*0330*/  UISETP.NE.AND UP1, UPT, UR9, URZ, UPT ;  /* 0x000000ff0900728c */ /* 0x000fe2000bf25270 */
[----:B-1----:R-:W-:-:S04]  /*0340*/  IMAD R15, R15, UR10, R0 ;  /* 0x0000000a0f0f7c24 */ /* 0x002fc8000f8e0200 */
[----:B----4-:R-:W-:Y:S01]  /*0350*/  IMAD R15, R16, UR11, R15 ;  /* 0x0000000b100f7c24 */ /* 0x010fe2000f8e020f */
[----:B------:R-:W0:Y:S03]  /*0360*/  LDCU.64 UR10, c[0x3][UR7+-0x8] ;  /* 0x00ffff00070a77ac */ /* 0x000e260008000a00 */
[----:B--2---:R-:W-:-:S04]  /*0370*/  IMAD R15, R18, UR12, R15 ;  /* 0x0000000c120f7c24 */ /* 0x004fc8000f8e020f */
[----:B-----5:R-:W-:Y:S01]  /*0380*/  IMAD R15, R20, UR13, R15 ;  /* 0x0000000d140f7c24 */ /* 0x020fe2000f8e020f */
[----:B------:R-:W1:Y:S03]  /*0390*/  LDCU.64 UR12, c[0x3][UR7] ;  /* 0x00c00000070c77ac */ /* 0x000e660008000a00 */
[----:B---3--:R-:W-:-:S04]  /*03a0*/  IMAD R15, R22, UR14, R15 ;  /* 0x0000000e160f7c24 */ /* 0x008fc8000f8e020f */
[----:B------:R-:W-:Y:S01]  /*03b0*/  IMAD R15, R24, UR15, R15 ;  /* 0x0000000f180f7c24 */ /* 0x000fe2000f8e020f */
[----:B------:R-:W2:Y:S03]  /*03c0*/  LDCU.64 UR14, c[0x3][UR7+0x8] ;  /* 0x00c00100070e77ac */ /* 0x000ea60008000a00 */
[----:B0-----:R-:W-:-:S04]  /*03d0*/  IMAD R15, R26, UR10, R15 ;  /* 0x0000000a1a0f7c24 */ /* 0x001fc8000f8e020f */
[----:B------:R-:W-:Y:S01]  /*03e0*/  IMAD R28, R28, UR11, R15 ;  /* 0x0000000b1c1c7c24 */ /* 0x000fe2000f8e020f */
[----:B------:R-:W0:Y:S03]  /*03f0*/  LDCU.64 UR10, c[0x3][UR7+0x10] ;  /* 0x00c00200070a77ac */ /* 0x000e260008000a00 */
[----:B-1----:R-:W-:-:S04]  /*0400*/  IMAD R13, R13, UR12, R28 ;  /* 0x0000000c0d0d7c24 */ /* 0x002fc8000f8e021c */
[----:B------:R-:W-:Y:S01]  /*0410*/  IMAD R12, R12, UR13, R13 ;  /* 0x0000000d0c0c7c24 */ /* 0x000fe2000f8e020d */
[----:B------:R-:W1:Y:S03]  /*0420*/  LDCU.64 UR12, c[0x3][UR7+0x18] ;  /* 0x00c00300070c77ac */ /* 0x000e660008000a00 */
[----:B--2---:R-:W-:Y:S01]  /*0430*/  IMAD R11, R11, UR14, R12 ;  /* 0x0000000e0b0b7c24 */ /* 0x004fe2000f8e020c */
[----:B------:R-:W-:-:S03]  /*0440*/  UIADD3 UR7, UPT, UPT, UR7, 0x40, URZ ;  /* 0x0000004007077890 */ /* 0x000fc6000fffe0ff */
[----:B------:R-:W-:-:S04]  /*0450*/  IMAD R10, R10, UR15, R11 ;  /* 0x0000000f0a0a7c24 */ /* 0x000fc8000f8e020b */
[----:B0-----:R-:W-:-:S04]  /*0460*/  IMAD R9, R9, UR10, R10 ;  /* 0x0000000a09097c24 */ /* 0x001fc8000f8e020a */
[----:B------:R-:W-:-:S04]  /*0470*/  IMAD R8, R8, UR11, R9 ;  /* 0x0000000b08087c24 */ /* 0x000fc8000f8e0209 */
[----:B-1----:R-:W-:-:S04]  /*0480*/  IMAD R7, R7, UR12, R8 ;  /* 0x0000000c07077c24 */ /* 0x002fc8000f8e0208 */
[----:B------:R-:W-:Y:S01]  /*0490*/  IMAD R0, R14, UR13, R7 ;  /* 0x0000000d0e007c24 */ /* 0x000fe2000f8e0207 */
[----:B------:R-:W-:Y:S06]  /*04a0*/  BRA.U UP1, `(.L_x_2) ;  /* 0xfffffffd01407547 */ /* 0x000fec000b83ffff */
.L_x_1:
[----:B------:R-:W-:Y:S05]  /*04b0*/  BRA.U !UP0, `(.L_x_0) ;  /* 0x0000000108fc7547 */ /* 0x000fea000b800000 */
[----:B------:R-:W-:Y:S02]  /*04c0*/  UISETP.GE.U32.AND UP0, UPT, UR8, 0x8, UPT ;  /* 0x000000080800788c */ /* 0x000fe4000bf06070 */
[----:B------:R-:W-:-:S04]  /*04d0*/  ULOP3.LUT UR9, UR18, 0x7, URZ, 0xc0, !UPT ;  /* 0x0000000712097892 */ /* 0x000fc8000f8ec0ff */
[----:B------:R-:W-:-:S03]  /*04e0*/  UISETP.NE.AND UP1, UPT, UR9, URZ, UPT ;  /* 0x000000ff0900728c */ /* 0x000fc6000bf25270 */
[----:B------:R-:W-:Y:S08]  /*04f0*/  BRA.U !UP0, `(.L_x_3) ;  /* 0x0000000108647547 */ /* 0x000ff0000b800000 */
[----:B------:R-:W1:Y:S01]  /*0500*/  LDC.64 R4, c[0x0][0x380] ;  /* 0x0000e000ff047b82 */ /* 0x000e620000000a00 */
[----:B------:R-:W-:-:S05]  /*0510*/  IADD3 R7, PT, PT, R3, UR4, RZ ;  /* 0x0000000403077c10 */ /* 0x000fca000fffe0ff */
[----:B-1----:R-:W-:-:S05]  /*0520*/  IMAD.WIDE R4, R7, 0x4, R4 ;  /* 0x0000000407047825 */ /* 0x002fca00078e0204 */
[----:B0-----:R-:W2:Y:S04]  /*0530*/  LDG.E R7, desc[UR16][R4.64] ;  /* 0x0000001004077981 */ /* 0x001ea8000c1e1900 */
[----:B------:R-:W3:Y:S04]  /*0540*/  LDG.E R6, desc[UR16][R4.64+0x4] ;  /* 0x0000041004067981 */ /* 0x000ee8000c1e1900 */
[----:B------:R-:W4:Y:S04]  /*0550*/  LDG.E R9, desc[UR16][R4.64+0x8] ;  /* 0x0000081004097981 */ /* 0x000f28000c1e1900 */
[----:B------:R-:W5:Y:S04]  /*0560*/  LDG.E R11, desc[UR16][R4.64+0xc] ;  /* 0x00000c10040b7981 */ /* 0x000f68000c1e1900 */
[----:B------:R-:W5:Y:S04]  /*0570*/  LDG.E R13, desc[UR16][R4.64+0x10] ;  /* 0x00001010040d7981 */ /* 0x000f68000c1e1900 */
[----:B------:R-:W5:Y:S04]  /*0580*/  LDG.E R15, desc[UR16][R4.64+0x14] ;  /* 0x00001410040f7981 */ /* 0x000f68000c1e1900 */
[----:B------:R-:W5:Y:S04]  /*0590*/  LDG.E R17, desc[UR16][R4.64+0x18] ;  /* 0x0000181004117981 */ /* 0x000f68000c1e1900 */
[----:B------:R-:W5:Y:S01]  /*05a0*/  LDG.E R19, desc[UR16][R4.64+0x1c] ;  /* 0x00001c1004137981 */ /* 0x000f62000c1e1900 */
[----:B------:R-:W-:-:S02]  /*05b0*/  USHF.L.U32 UR5, UR4, 0x2, URZ ;  /* 0x0000000204057899 */ /* 0x000fc400080006ff */
[----:B------:R-:W-:-:S10]  /*05c0*/  UIADD3 UR4, UPT, UPT, UR4, 0x8, URZ ;  /* 0x0000000804047890 */ /* 0x000fd4000fffe0ff */
[----:B------:R-:W2:Y:S01]  /*05d0*/  LDCU.64 UR6, c[0x3][UR5] ;  /* 0x00c00000050677ac */ /* 0x000ea20008000a00 */
[----:B------:R-:W4:Y:S01]  /*05e0*/  LDCU.64 UR10, c[0x3][UR5+0x8] ;  /* 0x00c00100050a77ac */ /* 0x000f220008000a00 */
[----:B------:R-:W0:Y:S01]  /*05f0*/  LDCU.64 UR12, c[0x3][UR5+0x10] ;  /* 0x00c00200050c77ac */ /* 0x000e220008000a00 */
[----:B--2---:R-:W-:-:S04]  /*0600*/  IMAD R7, R7, UR6, R0 ;  /* 0x0000000607077c24 */ /* 0x004fc8000f8e0200 */
[----:B---3--:R-:W-:Y:S01]  /*0610*/  IMAD R6, R6, UR7, R7 ;  /* 0x0000000706067c24 */ /* 0x008fe2000f8e0207 */
[----:B------:R-:W1:Y:S03]  /*0620*/  LDCU.64 UR6, c[0x3][UR5+0x18] ;  /* 0x00c00300050677ac */ /* 0x000e660008000a00 */
[----:B----4-:R-:W-:-:S04]  /*0630*/  IMAD R6, R9, UR10, R6 ;  /* 0x0000000a09067c24 */ /* 0x010fc8000f8e0206 */
[----:B-----5:R-:W-:-:S04]  /*0640*/  IMAD R6, R11, UR11, R6 ;  /* 0x0000000b0b067c24 */ /* 0x020fc8000f8e0206 */
[----:B0-----:R-:W-:-:S04]  /*0650*/  IMAD R6, R13, UR12, R6 ;  /* 0x0000000c0d067c24 */ /* 0x001fc8000f8e0206 */
[----:B------:R-:W-:-:S04]  /*0660*/  IMAD R6, R15, UR13, R6 ;  /* 0x0000000d0f067c24 */ /* 0x000fc8000f8e0206 */
[----:B-1----:R-:W-:-:S04]  /*0670*/  IMAD R6, R17, UR6, R6 ;  /* 0x0000000611067c24 */ /* 0x002fc8000f8e0206 */
[----:B------:R-:W-:-:S07]  /*0680*/  IMAD R0, R19, UR7, R6 ;  /* 0x0000000713007c24 */ /* 0x000fce000f8e0206 */
.L_x_3:
        /* <DEDUP_REMOVED lines=11> */
[----:B------:R-:W5:Y:S01]  /*0740*/  LDG.E R11, desc[UR16][R4.64+0xc] ;  /* 0x00000c10040b7981 */ /* 0x000f62000c1e1900 */
[----:B------:R-:W-:-:S02]  /*0750*/  USHF.L.U32 UR6, UR4, 0x2, URZ ;  /* 0x0000000204067899 */ /* 0x000fc400080006ff */
[----:B------:R-:W-:-:S10]  /*0760*/  UIADD3 UR4, UPT, UPT, UR4, 0x4, URZ ;  /* 0x0000000404047890 */ /* 0x000fd4000fffe0ff */
[----:B------:R-:W2:Y:S01]  /*0770*/  LDCU.64 UR8, c[0x3][UR6] ;  /* 0x00c00000060877ac */ /* 0x000ea20008000a00 */
[----:B------:R-:W4:Y:S01]  /*0780*/  LDCU.64 UR6, c[0x3][UR6+0x8] ;  /* 0x00c00100060677ac */ /* 0x000f220008000a00 */
[----:B--2---:R-:W-:-:S04]  /*0790*/  IMAD R7, R7, UR8, R0 ;  /* 0x0000000807077c24 */ /* 0x004fc8000f8e0200 */
[----:B---3--:R-:W-:-:S04]  /*07a0*/  IMAD R6, R6, UR9, R7 ;  /* 0x0000000906067c24 */ /* 0x008fc8000f8e0207 */
[----:B----4-:R-:W-:-:S04]  /*07b0*/  IMAD R6, R9, UR6, R6 ;  /* 0x0000000609067c24 */ /* 0x010fc8000f8e0206 */
[----:B-----5:R-:W-:-:S07]  /*07c0*/  IMAD R0, R11, UR7, R6 ;  /* 0x000000070b007c24 */ /* 0x020fce000f8e0206 */
.L_x_4:
[----:B------:R-:W-:Y:S05]  /*07d0*/  BRA.U !UP1, `(.L_x_0) ;  /* 0x0000000109347547 */ /* 0x000fea000b800000 */
[----:B------:R-:W1:Y:S01]  /*07e0*/  LDC.64 R6, c[0x0][0x380] ;  /* 0x0000e000ff067b82 */ /* 0x000e620000000a00 */
[----:B------:R-:W-:Y:S01]  /*07f0*/  IADD3 R3, PT, PT, R3, UR4, RZ ;  /* 0x0000000403037c10 */ /* 0x000fe2000fffe0ff */
[----:B------:R-:W-:Y:S02]  /*0800*/  USHF.L.U32 UR6, UR4, 0x2, URZ ;  /* 0x0000000204067899 */ /* 0x000fe400080006ff */
[----:B------:R-:W-:-:S12]  /*0810*/  UIADD3 UR5, UPT, UPT, -UR5, URZ, URZ ;  /* 0x000000ff05057290 */ /* 0x000fd8000fffe1ff */
.L_x_5:
[----:B-1----:R-:W-:-:S06]  /*0820*/  IMAD.WIDE R4, R3, 0x4, R6 ;  /* 0x0000000403047825 */ /* 0x002fcc00078e0206 */
[----:B0-----:R-:W2:Y:S01]  /*0830*/  LDG.E R5, desc[UR16][R4.64] ;  /* 0x0000001004057981 */ /* 0x001ea2000c1e1900 */
[----:B------:R-:W2:Y:S01]  /*0840*/  LDCU UR4, c[0x3][UR6] ;  /* 0x00c00000060477ac */ /* 0x000ea20008000800 */
[----:B------:R-:W-:Y:S01]  /*0850*/  IADD3 R3, PT, PT, R3, 0x1, RZ ;  /* 0x0000000103037810 */ /* 0x000fe20007ffe0ff */
[----:B------:R-:W-:Y:S02]  /*0860*/  UIADD3 UR5, UPT, UPT, UR5, 0x1, URZ ;  /* 0x0000000105057890 */ /* 0x000fe4000fffe0ff */
[----:B------:R-:W-:Y:S02]  /*0870*/  UIADD3 UR6, UPT, UPT, UR6, 0x4, URZ ;  /* 0x0000000406067890 */ /* 0x000fe4000fffe0ff */
[----:B------:R-:W-:Y:S01]  /*0880*/  UISETP.NE.AND UP0, UPT, UR5, URZ, UPT ;  /* 0x000000ff0500728c */ /* 0x000fe2000bf05270 */
[----:B--2---:R-:W-:-:S08]  /*0890*/  IMAD R0, R5, UR4, R0 ;  /* 0x0000000405007c24 */ /* 0x004fd0000f8e0200 */
[----:B------:R-:W-:Y:S05]  /*08a0*/  BRA.U UP0, `(.L_x_5) ;  /* 0xfffffffd00dc7547 */ /* 0x000fea000b83ffff */
.L_x_0:
[----:B------:R-:W1:Y:S02]  /*08b0*/  LDC.64 R4, c[0x0][0x388] ;  /* 0x0000e200ff047b82 */ /* 0x000e640000000a00 */
[----:B-1----:R-:W-:-:S05]  /*08c0*/  IMAD.WIDE R2, R2, 0x4, R4 ;  /* 0x0000000402027825 */ /* 0x002fca00078e0204 */
[----:B0-----:R-:W-:Y:S01]  /*08d0*/  STG.E desc[UR16][R2.64], R0 ;  /* 0x0000000002007986 */ /* 0x001fe2000c101910 */
[----:B------:R-:W-:Y:S05]  /*08e0*/  EXIT ;  /* 0x000000000000794d */ /* 0x000fea0003800000 */
.L_x_6:
[----:B------:R-:W-:-:S00]  /*08f0*/  BRA `(.L_x_6) ;  /* 0xfffffffc00fc7947 */ /* 0x000fc0000383ffff */
[----:B------:R-:W-:-:S00]  /*0900*/  NOP ;  /* 0x0000000000007918 */ /* 0x000fc00000000000 */
[----:B------:R-:W-:-:S00]  /*0910*/  NOP ;  /* 0x0000000000007918 */ /* 0x000fc00000000000 */
[----:B------:R-:W-:-:S00]  /*0920*/  NOP ;  /* 0x0000000000007918 */ /* 0x000fc00000000000 */
[----:B------:R-:W-:-:S00]  /*0930*/  NOP ;  /* 0x0000000000007918 */ /* 0x000fc00000000000 */
[----:B------:R-:W-:-:S00]  /*0940*/  NOP ;  /* 0x0000000000007918 */ /* 0x000fc00000000000 */
[----:B------:R-:W-:-:S00]  /*0950*/  NOP ;  /* 0x0000000000007918 */ /* 0x000fc00000000000 */
[----:B------:R-:W-:-:S00]  /*0960*/  NOP ;  /* 0x0000000000007918 */ /* 0x000fc00000000000 */
[----:B------:R-:W-:-:S00]  /*0970*/  NOP ;  /* 0x0000000000007918 */ /* 0x000fc00000000000 */
.L_x_32:


//--------------------- .text._Z8kernelSMPiS_S_i  --------------------------
	.section	.text._Z8kernelSMPiS_S_i,"ax",@progbits
	.align	128
        .global         _Z8kernelSMPiS_S_i
        .type           _Z8kernelSMPiS_S_i,@function
        .size           _Z8kernelSMPiS_S_i,(.L_x_33 - _Z8kernelSMPiS_S_i)
        .other          _Z8kernelSMPiS_S_i,@"STO_CUDA_ENTRY STV_DEFAULT"
_Z8kernelSMPiS_S_i:
.text._Z8kernelSMPiS_S_i:
[----:B------:R-:W-:Y:S01]  /*0000*/  LDC R1, c[0x0][0x37c] ;  /* 0x0000df00ff017b82 */ /* 0x000fe20000000800 */
[----:B------:R-:W0:Y:S01]  /*0010*/  S2R R13, SR_TID.X ;  /* 0x00000000000d7919 */ /* 0x000e220000002100 */
[----:B------:R-:W1:Y:S01]  /*0020*/  LDCU UR7, c[0x0][0x398] ;  /* 0x00007300ff0777ac */ /* 0x000e620008000800 */
[----:B------:R-:W0:Y:S01]  /*0030*/  S2R R0, SR_CTAID.X ;  /* 0x0000000000007919 */ /* 0x000e220000002500 */
[----:B------:R-:W0:Y:S01]  /*0040*/  LDCU UR6, c[0x0][0x360] ;  /* 0x00006c00ff0677ac */ /* 0x000e220008000800 */
[----:B-1----:R-:W-:-:S04]  /*0050*/  USHF.R.S32.HI UR4, URZ, 0x1f, UR7 ;  /* 0x0000001fff047899 */ /* 0x002fc80008011407 */
[----:B------:R-:W-:-:S04]  /*0060*/  ULEA.HI UR4, UR4, UR7, URZ, 0x8 ;  /* 0x0000000704047291 */ /* 0x000fc8000f8f40ff */
[----:B------:R-:W-:-:S04]  /*0070*/  USHF.R.S32.HI UR5, URZ, 0x8, UR4 ;  /* 0x00000008ff057899 */ /* 0x000fc80008011404 */
[----:B------:R-:W-:Y:S01]  /*0080*/  UIMAD UR4, UR5, UR7, URZ ;  /* 0x00000007050472a4 */ /* 0x000fe2000f8e02ff */
[----:B0-----:R-:W-:-:S05]  /*0090*/  IMAD R7, R0, UR6, R13 ;  /* 0x0000000600077c24 */ /* 0x001fca000f8e020d */
[----:B------:R-:W-:-:S13]  /*00a0*/  ISETP.GE.AND P0, PT, R7, UR4, PT ;  /* 0x0000000407007c0c */ /* 0x000fda000bf06270 */
[----:B------:R-:W-:Y:S05]  /*00b0*/  @P0 EXIT ;  /* 0x000000000000094d */ /* 0x000fea0003800000 */
[----:B------:R-:W-:Y:S01]  /*00c0*/  UISETP.GE.AND UP0, UPT, UR7, -0xff, UPT ;  /* 0xffffff010700788c */ /* 0x000fe2000bf06270 */
[----:B------:R-:W-:Y:S01]  /*00d0*/  HFMA2 R9, -RZ, RZ, 0, 0 ;  /* 0x00000000ff097431 */ /* 0x000fe200000001ff */
[----:B------:R-:W0:Y:S07]  /*00e0*/  LDCU.64 UR10, c[0x0][0x358] ;  /* 0x00006b00ff0a77ac */ /* 0x000e2e0008000a00 */
[----:B------:R-:W-:Y:S05]  /*00f0*/  BRA.U !UP0, `(.L_x_7) ;  /* 0x0000000108a07547 */ /* 0x000fea000b800000 */
[----:B------:R-:W1:Y:S01]  /*0100*/  S2UR UR6, SR_CgaCtaId ;  /* 0x00000000000679c3 */ /* 0x000e620000008800 */
[----:B------:R-:W-:Y:S01]  /*0110*/  UMOV UR4, 0x400 ;  /* 0x0000040000047882 */ /* 0x000fe20000000000 */
[----:B------:R-:W-:Y:S01]  /*0120*/  MOV R9, RZ ;  /* 0x000000ff00097202 */ /* 0x000fe20000000f00 */
[----:B-1----:R-:W-:-:S03]  /*0130*/  ULEA UR6, UR6, UR4, 0x18 ;  /* 0x0000000406067291 */ /* 0x002fc6000f8ec0ff */
[----:B------:R-:W-:-:S03]  /*0140*/  UMOV UR4, URZ ;  /* 0x000000ff00047c82 */ /* 0x000fc60008000000 */
[----:B------:R-:W-:-:S07]  /*0150*/  LEA R0, R13, UR6, 0x2 ;  /* 0x000000060d007c11 */ /* 0x000fce000f8e10ff */
.L_x_11:
[----:B0-----:R-:W1:Y:S01]  /*0160*/  LDC.64 R2, c[0x0][0x388] ;  /* 0x0000e200ff027b82 */ /* 0x001e620000000a00 */
[----:B------:R-:W-:Y:S01]  /*0170*/  USHF.L.U32 UR8, UR4, 0x8, URZ ;  /* 0x0000000804087899 */ /* 0x000fe200080006ff */
[----:B------:R-:W2:Y:S05]  /*0180*/  LDCU UR9, c[0x0][0x398] ;  /* 0x00007300ff0977ac */ /* 0x000eaa0008000800 */
[----:B------:R-:W-:-:S04]  /*0190*/  VIADD R5, R13, UR8 ;  /* 0x000000080d057c36 */ /* 0x000fc80008000000 */
[----:B-1----:R-:W-:-:S06]  /*01a0*/  IMAD.WIDE.U32 R2, R5, 0x4, R2 ;  /* 0x0000000405027825 */ /* 0x002fcc00078e0002 */
[----:B0-----:R-:W3:Y:S01]  /*01b0*/  LDG.E R3, desc[UR10][R2.64] ;  /* 0x0000000a02037981 */ /* 0x001ee2000c1e1900 */
[----:B------:R-:W-:Y:S01]  /*01c0*/  VIMNMX R4, PT, PT, R7, UR8, !PT ;  /* 0x0000000807047c48 */ /* 0x000fe2000ffe0100 */
[----:B------:R-:W-:Y:S01]  /*01d0*/  UISETP.NE.AND UP0, UPT, UR4, UR5, UPT ;  /* 0x000000050400728c */ /* 0x000fe2000bf05270 */
[----:B------:R-:W-:Y:S02]  /*01e0*/  BSSY.RECONVERGENT B0, `(.L_x_8) ;  /* 0x0000016000007945 */ /* 0x000fe40003800200 */
[----:B--2---:R-:W-:Y:S01]  /*01f0*/  ISETP.GE.AND P0, PT, R4, UR9, PT ;  /* 0x0000000904007c0c */ /* 0x004fe2000bf06270 */
[----:B---3--:R0:W-:Y:S01]  /*0200*/  STS [R0], R3 ;  /* 0x0000000300007388 */ /* 0x0081e20000000800 */
[----:B------:R-:W-:Y:S11]  /*0210*/  BAR.SYNC.DEFER_BLOCKING 0x0 ;  /* 0x0000000000007b1d */ /* 0x000ff60000010000 */
[----:B------:R-:W-:Y:S05]  /*0220*/  @P0 BRA `(.L_x_9) ;  /* 0x0000000000440947 */ /* 0x000fea0003800000 */
[----:B------:R-:W1:Y:S01]  /*0230*/  LDC.64 R4, c[0x0][0x380] ;  /* 0x0000e000ff047b82 */ /* 0x000e620000000a00 */
[----:B------:R-:W-:Y:S01]  /*0240*/  MOV R6, UR8 ;  /* 0x0000000800067c02 */ /* 0x000fe20008000f00 */
[----:B------:R-:W-:Y:S01]  /*0250*/  IMAD.MOV.U32 R8, RZ, RZ, 0x1 ;  /* 0x00000001ff087424 */ /* 0x000fe200078e00ff */
[----:B------:R-:W-:-:S03]  /*0260*/  UMOV UR7, UR6 ;  /* 0x0000000600077c82 */ /* 0x000fc60008000000 */
[----:B------:R-:W-:-:S07]  /*0270*/  IMAD R11, R7, UR9, R6 ;  /* 0x00000009070b7c24 */ /* 0x000fce000f8e0206 */
.L_x_10:
[C---:B01----:R-:W-:Y:S01]  /*0280*/  IMAD.WIDE R2, R11.reuse, 0x4, R4 ;  /* 0x000000040b027825 */ /* 0x043fe200078e0204 */
[----:B------:R-:W0:Y:S05]  /*0290*/  LDS R12, [UR7] ;  /* 0x00000007ff0c7984 */ /* 0x000e2a0008000800 */
[----:B------:R-:W0:Y:S01]  /*02a0*/  LDG.E R2, desc[UR10][R2.64] ;  /* 0x0000000a02027981 */ /* 0x000e22000c1e1900 */
[----:B------:R-:W-:Y:S01]  /*02b0*/  VIADD R6, R6, 0x1 ;  /* 0x0000000106067836 */ /* 0x000fe20000000000 */
[C---:B------:R-:W-:Y:S01]  /*02c0*/  IADD3 R10, PT, PT, R8.reuse, -0x1, RZ ;  /* 0xffffffff080a7810 */ /* 0x040fe20007ffe0ff */
[----:B------:R-:W-:Y:S01]  /*02d0*/  UIADD3 UR7, UPT, UPT, UR7, 0x4, URZ ;  /* 0x0000000407077890 */ /* 0x000fe2000fffe0ff */
[----:B------:R-:W-:Y:S01]  /*02e0*/  IADD3 R11, PT, PT, R11, 0x1, RZ ;  /* 0x000000010b0b7810 */ /* 0x000fe20007ffe0ff */
[----:B------:R-:W-:Y:S01]  /*02f0*/  VIADD R8, R8, 0x1 ;  /* 0x0000000108087836 */ /* 0x000fe20000000000 */
[----:B------:R-:W-:-:S02]  /*0300*/  ISETP.GE.U32.AND P0, PT, R10, 0xff, PT ;  /* 0x000000ff0a00780c */ /* 0x000fc40003f06070 */
[----:B------:R-:W-:Y:S01]  /*0310*/  ISETP.LT.AND P1, PT, R6, UR9, PT ;  /* 0x0000000906007c0c */ /* 0x000fe2000bf21270 */
[----:B0-----:R-:W-:-:S12]  /*0320*/  IMAD R9, R2, R12, R9 ;  /* 0x0000000c02097224 */ /* 0x001fd800078e0209 */
[----:B------:R-:W-:Y:S05]  /*0330*/  @!P0 BRA P1, `(.L_x_10) ;  /* 0xfffffffc00d08947 */ /* 0x000fea000083ffff */
.L_x_9:
[----:B------:R-:W-:Y:S05]  /*0340*/  BSYNC.RECONVERGENT B0 ;  /* 0x0000000000007941 */ /* 0x000fea0003800200 */
.L_x_8:
[----:B------:R-:W-:Y:S01]  /*0350*/  BAR.SYNC.DEFER_BLOCKING 0x0 ;  /* 0x0000000000007b1d */ /* 0x000fe20000010000 */
[----:B------:R-:W-:-:S05]  /*0360*/  UIADD3 UR4, UPT, UPT, UR4, 0x1, URZ ;  /* 0x0000000104047890 */ /* 0x000fca000fffe0ff */
[----:B------:R-:W-:Y:S07]  /*0370*/  BRA.U UP0, `(.L_x_11) ;  /* 0xfffffffd00787547 */ /* 0x000fee000b83ffff */
.L_x_7:
[----:B0-----:R-:W0:Y:S02]  /*0380*/  LDC.64 R2, c[0x0][0x390] ;  /* 0x0000e400ff027b82 */ /* 0x001e240000000a00 */
[----:B0-----:R-:W-:-:S05]  /*0390*/  IMAD.WIDE R2, R7, 0x4, R2 ;  /* 0x0000000407027825 */ /* 0x001fca00078e0202 */
[----:B------:R-:W-:Y:S01]  /*03a0*/  STG.E desc[UR10][R2.64], R9 ;  /* 0x0000000902007986 */ /* 0x000fe2000c10190a */
[----:B------:R-:W-:Y:S05]  /*03b0*/  EXIT ;  /* 0x000000000000794d */ /* 0x000fea0003800000 */
.L_x_12:
        /* <DEDUP_REMOVED lines=12> */
.L_x_33:


//--------------------- .text._Z9kernelRedPiS_S_i --------------------------
	.section	.text._Z9kernelRedPiS_S_i,"ax",@progbits
	.align	128
        .global         _Z9kernelRedPiS_S_i
        .type           _Z9kernelRedPiS_S_i,@function
        .size           _Z9kernelRedPiS_S_i,(.L_x_34 - _Z9kernelRedPiS_S_i)
        .other          _Z9kernelRedPiS_S_i,@"STO_CUDA_ENTRY STV_DEFAULT"
_Z9kernelRedPiS_S_i:
.text._Z9kernelRedPiS_S_i:
[----:B------:R-:W-:Y:S01]  /*0000*/  LDC R1, c[0x0][0x37c] ;  /* 0x0000df00ff017b82 */ /* 0x000fe20000000800 */
[----:B------:R-:W0:Y:S07]  /*0010*/  S2R R0, SR_TID.X ;  /* 0x0000000000007919 */ /* 0x000e2e0000002100 */
[----:B------:R-:W1:Y:S01]  /*0020*/  LDC R6, c[0x0][0x398] ;  /* 0x0000e600ff067b82 */ /* 0x000e620000000800 */
[----:B------:R-:W0:Y:S01]  /*0030*/  LDCU UR4, c[0x0][0x360] ;  /* 0x00006c00ff0477ac */ /* 0x000e220008000800 */
[----:B------:R-:W0:Y:S01]  /*0040*/  S2R R7, SR_CTAID.X ;  /* 0x0000000000077919 */ /* 0x000e220000002500 */
[----:B-1----:R-:W-:Y:S01]  /*0050*/  ISETP.GE.AND P0, PT, R6, 0x1, PT ;  /* 0x000000010600780c */ /* 0x002fe20003f06270 */
[----:B0-----:R-:W-:-:S05]  /*0060*/  IMAD R7, R7, UR4, R0 ;  /* 0x0000000407077c24 */ /* 0x001fca000f8e0200 */
[----:B------:R-:W-:-:S13]  /*0070*/  ISETP.GE.OR P0, PT, R7, R6, !P0 ;  /* 0x000000060700720c */ /* 0x000fda0004706670 */
[----:B------:R-:W-:Y:S05]  /*0080*/  @P0 EXIT ;  /* 0x000000000000094d */ /* 0x000fea0003800000 */
[----:B------:R-:W0:Y:S01]  /*0090*/  S2UR UR5, SR_CgaCtaId ;  /* 0x00000000000579c3 */ /* 0x000e220000008800 */
[----:B------:R-:W-:Y:S01]  /*00a0*/  UMOV UR4, 0x400 ;  /* 0x0000040000047882 */ /* 0x000fe20000000000 */
[----:B------:R-:W-:Y:S01]  /*00b0*/  IMAD.MOV R6, RZ, RZ, -R6 ;  /* 0x000000ffff067224 */ /* 0x000fe200078e0a06 */
[----:B------:R-:W1:Y:S01]  /*00c0*/  LDCU.64 UR6, c[0x0][0x358] ;  /* 0x00006b00ff0677ac */ /* 0x000e620008000a00 */
[----:B------:R-:W2:Y:S04]  /*00d0*/  LDCU UR10, c[0x0][0x398] ;  /* 0x00007300ff0a77ac */ /* 0x000ea80008000800 */
[----:B------:R-:W3:Y:S01]  /*00e0*/  LDC.64 R4, c[0x0][0x388] ;  /* 0x0000e200ff047b82 */ /* 0x000ee20000000a00 */
[----:B------:R-:W4:Y:S07]  /*00f0*/  LDCU.64 UR8, c[0x0][0x390] ;  /* 0x00007200ff0877ac */ /* 0x000f2e0008000a00 */
[----:B------:R-:W1:Y:S01]  /*0100*/  LDC.64 R2, c[0x0][0x380] ;  /* 0x0000e000ff027b82 */ /* 0x000e620000000a00 */
[----:B0-----:R-:W-:-:S06]  /*0110*/  ULEA UR4, UR5, UR4, 0x18 ;  /* 0x0000000405047291 */ /* 0x001fcc000f8ec0ff */
[----:B------:R-:W-:Y:S01]  /*0120*/  LEA R8, R0, UR4, 0x2 ;  /* 0x0000000400087c11 */ /* 0x000fe2000f8e10ff */
[----:B--234-:R-:W-:-:S07]  /*0130*/  IMAD.WIDE R4, R7, 0x4, R4 ;  /* 0x0000000407047825 */ /* 0x01cfce00078e0204 */
.L_x_15:
[----:B-1----:R-:W-:Y:S01]  /*0140*/  IMAD.WIDE R10, R7, 0x4, R2 ;  /* 0x00000004070a7825 */ /* 0x002fe200078e0202 */
[----:B0-----:R-:W2:Y:S05]  /*0150*/  LDG.E R9, desc[UR6][R4.64] ;  /* 0x0000000604097981 */ /* 0x001eaa000c1e1900 */
[----:B------:R-:W2:Y:S01]  /*0160*/  LDG.E R10, desc[UR6][R10.64] ;  /* 0x000000060a0a7981 */ /* 0x000ea2000c1e1900 */
[C---:B------:R-:W-:Y:S01]  /*0170*/  ISETP.GT.U32.AND P1, PT, R0.reuse, 0x7f, PT ;  /* 0x0000007f0000780c */ /* 0x040fe20003f24070 */
[----:B------:R-:W-:Y:S01]  /*0180*/  BSSY.RECONVERGENT B0, `(.L_x_13) ;  /* 0x000003f000007945 */ /* 0x000fe20003800200 */
[----:B------:R-:W-:Y:S01]  /*0190*/  ISETP.GT.U32.AND P0, PT, R0, 0x3f, PT ;  /* 0x0000003f0000780c */ /* 0x000fe20003f04070 */
[----:B------:R-:W-:Y:S01]  /*01a0*/  VIADD R6, R6, 0x1 ;  /* 0x0000000106067836 */ /* 0x000fe20000000000 */
[----:B------:R-:W-:Y:S01]  /*01b0*/  ISETP.NE.AND P2, PT, R0, RZ, PT ;  /* 0x000000ff0000720c */ /* 0x000fe20003f45270 */
[----:B--2---:R-:W-:-:S05]  /*01c0*/  IMAD R9, R10, R9, RZ ;  /* 0x000000090a097224 */ /* 0x004fca00078e02ff */
[----:B------:R-:W-:Y:S01]  /*01d0*/  STS [R8], R9 ;  /* 0x0000000908007388 */ /* 0x000fe20000000800 */
[----:B------:R-:W-:Y:S06]  /*01e0*/  BAR.SYNC.DEFER_BLOCKING 0x0 ;  /* 0x0000000000007b1d */ /* 0x000fec0000010000 */
[----:B------:R-:W-:Y:S04]  /*01f0*/  @!P1 LDS R12, [R8+0x200] ;  /* 0x00020000080c9984 */ /* 0x000fe80000000800 */
[----:B------:R-:W0:Y:S02]  /*0200*/  @!P1 LDS R13, [R8] ;  /* 0x00000000080d9984 */ /* 0x000e240000000800 */
[----:B0-----:R-:W-:-:S02]  /*0210*/  @!P1 IMAD.IADD R13, R12, 0x1, R13 ;  /* 0x000000010c0d9824 */ /* 0x001fc400078e020d */
[----:B------:R-:W0:Y:S03]  /*0220*/  @!P2 S2R R12, SR_CgaCtaId ;  /* 0x00000000000ca919 */ /* 0x000e260000008800 */
[----:B------:R-:W-:Y:S01]  /*0230*/  @!P1 STS [R8], R13 ;  /* 0x0000000d08009388 */ /* 0x000fe20000000800 */
[----:B------:R-:W-:Y:S01]  /*0240*/  BAR.SYNC.DEFER_BLOCKING 0x0 ;  /* 0x0000000000007b1d */ /* 0x000fe20000010000 */
[----:B------:R-:W-:-:S05]  /*0250*/  ISETP.GT.U32.AND P1, PT, R0, 0x1f, PT ;  /* 0x0000001f0000780c */ /* 0x000fca0003f24070 */
[----:B------:R-:W-:Y:S04]  /*0260*/  @!P0 LDS R10, [R8+0x100] ;  /* 0x00010000080a8984 */ /* 0x000fe80000000800 */
[----:B------:R-:W1:Y:S02]  /*0270*/  @!P0 LDS R11, [R8] ;  /* 0x00000000080b8984 */ /* 0x000e640000000800 */
[----:B-1----:R-:W-:-:S05]  /*0280*/  @!P0 IMAD.IADD R11, R10, 0x1, R11 ;  /* 0x000000010a0b8824 */ /* 0x002fca00078e020b */
        /* <DEDUP_REMOVED lines=11> */
[----:B-1----:R-:W-:-:S05]  /*0340*/  @!P0 IADD3 R13, PT, PT, R10, R13, RZ ;  /* 0x0000000d0a0d8210 */ /* 0x002fca0007ffe0ff */
[----:B------:R-:W-:Y:S01]  /*0350*/  @!P0 STS [R8], R13 ;  /* 0x0000000d08008388 */ /* 0x000fe20000000800 */
[----:B------:R-:W-:Y:S01]  /*0360*/  BAR.SYNC.DEFER_BLOCKING 0x0 ;  /* 0x0000000000007b1d */ /* 0x000fe20000010000 */
[----:B------:R-:W-:-:S05]  /*0370*/  ISETP.GT.U32.AND P0, PT, R0, 0x3, PT ;  /* 0x000000030000780c */ /* 0x000fca0003f04070 */
[----:B------:R-:W-:Y:S04]  /*0380*/  @!P1 LDS R10, [R8+0x20] ;  /* 0x00002000080a9984 */ /* 0x000fe80000000800 */
[----:B------:R-:W1:Y:S02]  /*0390*/  @!P1 LDS R11, [R8] ;  /* 0x00000000080b9984 */ /* 0x000e640000000800 */
[----:B-1----:R-:W-:-:S05]  /*03a0*/  @!P1 IMAD.IADD R11, R10, 0x1, R11 ;  /* 0x000000010a0b9824 */ /* 0x002fca00078e020b */
[----:B------:R1:W-:Y:S01]  /*03b0*/  @!P1 STS [R8], R11 ;  /* 0x0000000b08009388 */ /* 0x0003e20000000800 */
[----:B------:R-:W-:Y:S01]  /*03c0*/  BAR.SYNC.DEFER_BLOCKING 0x0 ;  /* 0x0000000000007b1d */ /* 0x000fe20000010000 */
[----:B------:R-:W-:Y:S02]  /*03d0*/  ISETP.GT.U32.AND P1, PT, R0, 0x1, PT ;  /* 0x000000010000780c */ /* 0x000fe40003f24070 */
[----:B-1----:R-:W-:-:S03]  /*03e0*/  @!P2 MOV R11, 0x400 ;  /* 0x00000400000ba802 */ /* 0x002fc60000000f00 */
[----:B------:R-:W-:Y:S04]  /*03f0*/  @!P0 LDS R9, [R8+0x10] ;  /* 0x0000100008098984 */ /* 0x000fe80000000800 */
[----:B------:R-:W1:Y:S02]  /*0400*/  @!P0 LDS R10, [R8] ;  /* 0x00000000080a8984 */ /* 0x000e640000000800 */
[----:B-1----:R-:W-:-:S05]  /*0410*/  @!P0 IMAD.IADD R9, R9, 0x1, R10 ;  /* 0x0000000109098824 */ /* 0x002fca00078e020a */
[----:B------:R-:W-:Y:S01]  /*0420*/  @!P0 STS [R8], R9 ;  /* 0x0000000908008388 */ /* 0x000fe20000000800 */
[----:B------:R-:W-:Y:S06]  /*0430*/  BAR.SYNC.DEFER_BLOCKING 0x0 ;  /* 0x0000000000007b1d */ /* 0x000fec0000010000 */
[----:B------:R-:W-:Y:S04]  /*0440*/  @!P1 LDS R10, [R8+0x8] ;  /* 0x00000800080a9984 */ /* 0x000fe80000000800 */
[----:B------:R-:W1:Y:S02]  /*0450*/  @!P1 LDS R13, [R8] ;  /* 0x00000000080d9984 */ /* 0x000e640000000800 */
[----:B-1----:R-:W-:Y:S01]  /*0460*/  @!P1 IMAD.IADD R13, R10, 0x1, R13 ;  /* 0x000000010a0d9824 */ /* 0x002fe200078e020d */
[----:B0-----:R-:W-:-:S04]  /*0470*/  @!P2 LEA R10, R12, R11, 0x18 ;  /* 0x0000000b0c0aa211 */ /* 0x001fc800078ec0ff */
[----:B------:R-:W-:Y:S01]  /*0480*/  @!P1 STS [R8], R13 ;  /* 0x0000000d08009388 */ /* 0x000fe20000000800 */
[----:B------:R-:W-:Y:S06]  /*0490*/  BAR.SYNC.DEFER_BLOCKING 0x0 ;  /* 0x0000000000007b1d */ /* 0x000fec0000010000 */
[----:B------:R-:W-:Y:S04]  /*04a0*/  @!P2 LDS R10, [R10+0x4] ;  /* 0x000004000a0aa984 */ /* 0x000fe80000000800 */
[----:B------:R-:W0:Y:S02]  /*04b0*/  @!P2 LDS R9, [R8] ;  /* 0x000000000809a984 */ /* 0x000e240000000800 */
[----:B0-----:R-:W-:-:S05]  /*04c0*/  @!P2 IADD3 R9, PT, PT, R10, R9, RZ ;  /* 0x000000090a09a210 */ /* 0x001fca0007ffe0ff */
[----:B------:R0:W-:Y:S01]  /*04d0*/  @!P2 STS [R8], R9 ;  /* 0x000000090800a388 */ /* 0x0001e20000000800 */
[----:B------:R-:W-:Y:S06]  /*04e0*/  BAR.SYNC.DEFER_BLOCKING 0x0 ;  /* 0x0000000000007b1d */ /* 0x000fec0000010000 */
[----:B------:R-:W-:Y:S05]  /*04f0*/  @P2 BRA `(.L_x_14) ;  /* 0x00000000001c2947 */ /* 0x000fea0003800000 */
[----:B------:R-:W1:Y:S01]  /*0500*/  S2UR UR5, SR_CgaCtaId ;  /* 0x00000000000579c3 */ /* 0x000e620000008800 */
[----:B------:R-:W-:Y:S01]  /*0510*/  UMOV UR4, 0x400 ;  /* 0x0000040000047882 */ /* 0x000fe20000000000 */
[----:B------:R-:W-:Y:S01]  /*0520*/  IMAD.U32 R10, RZ, RZ, UR8 ;  /* 0x00000008ff0a7e24 */ /* 0x000fe2000f8e00ff */
[----:B------:R-:W-:Y:S01]  /*0530*/  MOV R11, UR9 ;  /* 0x00000009000b7c02 */ /* 0x000fe20008000f00 */
[----:B-1----:R-:W-:-:S09]  /*0540*/  ULEA UR4, UR5, UR4, 0x18 ;  /* 0x0000000405047291 */ /* 0x002fd2000f8ec0ff */
[----:B0-----:R-:W0:Y:S04]  /*0550*/  LDS R9, [UR4] ;  /* 0x00000004ff097984 */ /* 0x001e280008000800 */
[----:B0-----:R1:W-:Y:S02]  /*0560*/  REDG.E.ADD.STRONG.GPU desc[UR6][R10.64], R9 ;  /* 0x000000090a00798e */ /* 0x0013e4000c12e106 */
.L_x_14:
[----:B------:R-:W-:Y:S05]  /*0570*/  BSYNC.RECONVERGENT B0 ;  /* 0x0000000000007941 */ /* 0x000fea0003800200 */
.L_x_13:
[----:B------:R-:W-:Y:S01]  /*0580*/  ISETP.NE.AND P0, PT, R6, RZ, PT ;  /* 0x000000ff0600720c */ /* 0x000fe20003f05270 */
[----:B------:R-:W-:Y:S01]  /*0590*/  UIADD3 UR8, UP0, UPT, UR8, 0x4, URZ ;  /* 0x0000000408087890 */ /* 0x000fe2000ff1e0ff */
[----:B------:R-:W-:-:S03]  /*05a0*/  VIADD R7, R7, UR10 ;  /* 0x0000000a07077c36 */ /* 0x000fc60008000000 */
[----:B------:R-:W-:-:S08]  /*05b0*/  UIADD3.X UR9, UPT, UPT, URZ, UR9, URZ, UP0, !UPT ;  /* 0x00000009ff097290 */ /* 0x000fd000087fe4ff */
[----:B------:R-:W-:Y:S05]  /*05c0*/  @P0 BRA `(.L_x_15) ;  /* 0xfffffff800dc0947 */ /* 0x000fea000383ffff */
[----:B------:R-:W-:Y:S05]  /*05d0*/  EXIT ;  /* 0x000000000000794d */ /* 0x000fea0003800000 */
.L_x_16:
        /* <DEDUP_REMOVED lines=10> */
.L_x_34:


//--------------------- .text._Z7kernelbPiS_S_i   --------------------------
	.section	.text._Z7kernelbPiS_S_i,"ax",@progbits
	.align	128
        .global         _Z7kernelbPiS_S_i
        .type           _Z7kernelbPiS_S_i,@function
        .size           _Z7kernelbPiS_S_i,(.L_x_35 - _Z7kernelbPiS_S_i)
        .other          _Z7kernelbPiS_S_i,@"STO_CUDA_ENTRY STV_DEFAULT"
_Z7kernelbPiS_S_i:
.text._Z7kernelbPiS_S_i:
        /* <DEDUP_REMOVED lines=15> */
[----:B------:R-:W-:Y:S02]  /*00f0*/  MOV R8, RZ ;  /* 0x000000ff00087202 */ /* 0x000fe40000000f00 */
[----:B------:R-:W-:Y:S01]  /*0100*/  MOV R15, RZ ;  /* 0x000000ff000f7202 */ /* 0x000fe20000000f00 */
[----:B------:R-:W-:Y:S02]  /*0110*/  UISETP.NE.AND UP0, UPT, UR12, URZ, UPT ;  /* 0x000000ff0c00728c */ /* 0x000fe4000bf05270 */
[----:B------:R-:W-:Y:S09]  /*0120*/  BRA.U !UP1, `(.L_x_18) ;  /* 0x0000000509147547 */ /* 0x000ff2000b800000 */
[----:B------:R-:W1:Y:S01]  /*0130*/  LDCU.128 UR8, c[0x0][0x380] ;  /* 0x00007000ff0877ac */ /* 0x000e620008000c00 */
[----:B------:R-:W-:Y:S02]  /*0140*/  MOV R15, RZ ;  /* 0x000000ff000f7202 */ /* 0x000fe40000000f00 */
[----:B------:R-:W-:Y:S01]  /*0150*/  MOV R6, R7 ;  /* 0x0000000700067202 */ /* 0x000fe20000000f00 */
[----:B------:R-:W-:-:S06]  /*0160*/  ULOP3.LUT UR13, UR16, 0x7ffffff0, URZ, 0xc0, !UPT ;  /* 0x7ffffff0100d7892 */ /* 0x000fcc000f8ec0ff */
[----:B------:R-:W-:Y:S01]  /*0170*/  MOV R8, UR13 ;  /* 0x0000000d00087c02 */ /* 0x000fe20008000f00 */
[----:B-1----:R-:W-:Y:S02]  /*0180*/  UIADD3 UR4, UP2, UPT, UR10, 0x20, URZ ;  /* 0x000000200a047890 */ /* 0x002fe4000ff5e0ff */
[----:B------:R-:W-:Y:S02]  /*0190*/  UIADD3 UR6, UP1, UPT, UR8, 0x20, URZ ;  /* 0x0000002008067890 */ /* 0x000fe4000ff3e0ff */
[----:B------:R-:W-:Y:S02]  /*01a0*/  UIADD3.X UR5, UPT, UPT, URZ, UR11, URZ, UP2, !UPT ;  /* 0x0000000bff057290 */ /* 0x000fe400097fe4ff */
[----:B------:R-:W-:Y:S01]  /*01b0*/  MOV R2, UR4 ;  /* 0x0000000400027c02 */ /* 0x000fe20008000f00 */
[----:B------:R-:W-:Y:S02]  /*01c0*/  UIADD3 UR8, UPT, UPT, -UR13, URZ, URZ ;  /* 0x000000ff0d087290 */ /* 0x000fe4000fffe1ff */
[----:B------:R-:W-:Y:S01]  /*01d0*/  UIADD3.X UR7, UPT, UPT, URZ, UR9, URZ, UP1, !UPT ;  /* 0x00000009ff077290 */ /* 0x000fe20008ffe4ff */
[----:B------:R-:W-:-:S11]  /*01e0*/  MOV R3, UR5 ;  /* 0x0000000500037c02 */ /* 0x000fd60008000f00 */
.L_x_19:
[----:B------:R-:W-:Y:S01]  /*01f0*/  MOV R4, UR6 ;  /* 0x0000000600047c02 */ /* 0x000fe20008000f00 */
[----:B0-----:R-:W2:Y:S01]  /*0200*/  LDG.E R17, desc[UR14][R2.64+-0x20] ;  /* 0xffffe00e02117981 */ /* 0x001ea2000c1e1900 */
[----:B------:R-:W-:-:S03]  /*0210*/  MOV R5, UR7 ;  /* 0x0000000700057c02 */ /* 0x000fc60008000f00 */
[----:B------:R-:W3:Y:S01]  /*0220*/  LDG.E R25, desc[UR14][R2.64+-0x1c] ;  /* 0xffffe40e02197981 */ /* 0x000ee2000c1e1900 */
[----:B------:R-:W-:-:S03]  /*0230*/  IMAD.WIDE R4, R6, 0x4, R4 ;  /* 0x0000000406047825 */ /* 0x000fc600078e0204 */
[----:B------:R-:W4:Y:S04]  /*0240*/  LDG.E R19, desc[UR14][R2.64+-0x18] ;  /* 0xffffe80e02137981 */ /* 0x000f28000c1e1900 */
[----:B------:R-:W2:Y:S04]  /*0250*/  LDG.E R16, desc[UR14][R4.64+-0x20] ;  /* 0xffffe00e04107981 */ /* 0x000ea8000c1e1900 */
[----:B------:R-:W3:Y:S04]  /*0260*/  LDG.E R18, desc[UR14][R4.64+-0x1c] ;  /* 0xffffe40e04127981 */ /* 0x000ee8000c1e1900 */
[----:B------:R-:W4:Y:S04]  /*0270*/  LDG.E R20, desc[UR14][R4.64+-0x18] ;  /* 0xffffe80e04147981 */ /* 0x000f28000c1e1900 */
[----:B------:R-:W5:Y:S04]  /*0280*/  LDG.E R22, desc[UR14][R2.64+-0x14] ;  /* 0xffffec0e02167981 */ /* 0x000f68000c1e1900 */
        /* <DEDUP_REMOVED lines=9> */
[----:B------:R-:W5:Y:S01]  /*0320*/  LDG.E R26, desc[UR14][R2.64+0x1c] ;  /* 0x00001c0e021a7981 */ /* 0x000f62000c1e1900 */
[----:B--2---:R-:W-:-:S03]  /*0330*/  IMAD R17, R16, R17, R15 ;  /* 0x0000001110117224 */ /* 0x004fc600078e020f */
[----:B------:R-:W2:Y:S04]  /*0340*/  LDG.E R15, desc[UR14][R2.64] ;  /* 0x0000000e020f7981 */ /* 0x000ea8000c1e1900 */
[----:B------:R-:W2:Y:S01]  /*0350*/  LDG.E R16, desc[UR14][R4.64] ;  /* 0x0000000e04107981 */ /* 0x000ea2000c1e1900 */
[----:B---3--:R-:W-:-:S03]  /*0360*/  IMAD R25, R18, R25, R17 ;  /* 0x0000001912197224 */ /* 0x008fc600078e0211 */
[----:B------:R-:W3:Y:S01]  /*0370*/  LDG.E R17, desc[UR14][R2.64+0x4] ;  /* 0x0000040e02117981 */ /* 0x000ee2000c1e1900 */
[----:B----4-:R-:W-:-:S03]  /*0380*/  IMAD R25, R20, R19, R25 ;  /* 0x0000001314197224 */ /* 0x010fc600078e0219 */
[----:B------:R-:W3:Y:S04]  /*0390*/  LDG.E R18, desc[UR14][R4.64+0x4] ;  /* 0x0000040e04127981 */ /* 0x000ee8000c1e1900 */
[----:B------:R-:W4:Y:S01]  /*03a0*/  LDG.E R20, desc[UR14][R2.64+0x8] ;  /* 0x0000080e02147981 */ /* 0x000f22000c1e1900 */
[----:B-----5:R-:W-:-:S03]  /*03b0*/  IMAD R25, R21, R22, R25 ;  /* 0x0000001615197224 */ /* 0x020fc600078e0219 */
[----:B------:R-:W4:Y:S04]  /*03c0*/  LDG.E R19, desc[UR14][R4.64+0x8] ;  /* 0x0000080e04137981 */ /* 0x000f28000c1e1900 */
[----:B------:R-:W5:Y:S01]  /*03d0*/  LDG.E R22, desc[UR14][R2.64+0xc] ;  /* 0x00000c0e02167981 */ /* 0x000f62000c1e1900 */
[----:B------:R-:W-:-:S03]  /*03e0*/  IMAD R25, R24, R23, R25 ;  /* 0x0000001718197224 */ /* 0x000fc600078e0219 */
[----:B------:R-:W5:Y:S04]  /*03f0*/  LDG.E R21, desc[UR14][R4.64+0xc] ;  /* 0x00000c0e04157981 */ /* 0x000f68000c1e1900 */
[----:B------:R-:W5:Y:S01]  /*0400*/  LDG.E R24, desc[UR14][R2.64+0x10] ;  /* 0x0000100e02187981 */ /* 0x000f62000c1e1900 */
[----:B------:R-:W-:-:S03]  /*0410*/  IMAD R25, R10, R9, R25 ;  /* 0x000000090a197224 */ /* 0x000fc600078e0219 */
[----:B------:R-:W5:Y:S04]  /*0420*/  LDG.E R23, desc[UR14][R4.64+0x10] ;  /* 0x0000100e04177981 */ /* 0x000f68000c1e1900 */
[----:B------:R-:W5:Y:S01]  /*0430*/  LDG.E R10, desc[UR14][R2.64+0x14] ;  /* 0x0000140e020a7981 */ /* 0x000f62000c1e1900 */
[----:B------:R-:W-:-:S03]  /*0440*/  IMAD R27, R12, R11, R25 ;  /* 0x0000000b0c1b7224 */ /* 0x000fc600078e0219 */
[----:B------:R-:W5:Y:S04]  /*0450*/  LDG.E R9, desc[UR14][R4.64+0x14] ;  /* 0x0000140e04097981 */ /* 0x000f68000c1e1900 */
[----:B------:R0:W5:Y:S04]  /*0460*/  LDG.E R11, desc[UR14][R2.64+0x18] ;  /* 0x0000180e020b7981 */ /* 0x000168000c1e1900 */
[----:B------:R-:W5:Y:S04]  /*0470*/  LDG.E R12, desc[UR14][R4.64+0x18] ;  /* 0x0000180e040c7981 */ /* 0x000f68000c1e1900 */
[----:B------:R-:W5:Y:S01]  /*0480*/  LDG.E R25, desc[UR14][R4.64+0x1c] ;  /* 0x00001c0e04197981 */ /* 0x000f62000c1e1900 */
[----:B------:R-:W-:Y:S01]  /*0490*/  IMAD R13, R14, R13, R27 ;  /* 0x0000000d0e0d7224 */ /* 0x000fe200078e021b */
[----:B------:R-:W-:-:S04]  /*04a0*/  UIADD3 UR8, UPT, UPT, UR8, 0x10, URZ ;  /* 0x0000001008087890 */ /* 0x000fc8000fffe0ff */
[----:B------:R-:W-:Y:S01]  /*04b0*/  UISETP.NE.AND UP1, UPT, UR8, URZ, UPT ;  /* 0x000000ff0800728c */ /* 0x000fe2000bf25270 */
[----:B0-----:R-:W-:Y:S02]  /*04c0*/  IADD3 R2, P0, PT, R2, 0x40, RZ ;  /* 0x0000004002027810 */ /* 0x001fe40007f1e0ff */
[----:B------:R-:W-:Y:S02]  /*04d0*/  IADD3 R6, PT, PT, R6, 0x10, RZ ;  /* 0x0000001006067810 */ /* 0x000fe40007ffe0ff */
[----:B------:R-:W-:Y:S01]  /*04e0*/  IADD3.X R3, PT, PT, RZ, R3, RZ, P0, !PT ;  /* 0x00000003ff037210 */ /* 0x000fe200007fe4ff */
[----:B--2---:R-:W-:-:S04]  /*04f0*/  IMAD R13, R16, R15, R13 ;  /* 0x0000000f100d7224 */ /* 0x004fc800078e020d */
[----:B---3--:R-:W-:-:S04]  /*0500*/  IMAD R13, R18, R17, R13 ;  /* 0x00000011120d7224 */ /* 0x008fc800078e020d */
[----:B----4-:R-:W-:-:S04]  /*0510*/  IMAD R13, R19, R20, R13 ;  /* 0x00000014130d7224 */ /* 0x010fc800078e020d */
[----:B-----5:R-:W-:-:S04]  /*0520*/  IMAD R13, R21, R22, R13 ;  /* 0x00000016150d7224 */ /* 0x020fc800078e020d */
[----:B------:R-:W-:-:S04]  /*0530*/  IMAD R13, R23, R24, R13 ;  /* 0x00000018170d7224 */ /* 0x000fc800078e020d */
[----:B------:R-:W-:-:S04]  /*0540*/  IMAD R9, R9, R10, R13 ;  /* 0x0000000a09097224 */ /* 0x000fc800078e020d */
[----:B------:R-:W-:-:S04]  /*0550*/  IMAD R9, R12, R11, R9 ;  /* 0x0000000b0c097224 */ /* 0x000fc800078e0209 */
[----:B------:R-:W-:Y:S01]  /*0560*/  IMAD R15, R25, R26, R9 ;  /* 0x0000001a190f7224 */ /* 0x000fe200078e0209 */
[----:B------:R-:W-:Y:S06]  /*0570*/  BRA.U UP1, `(.L_x_19) ;  /* 0xfffffffd011c7547 */ /* 0x000fec000b83ffff */
.L_x_18:
[----:B------:R-:W-:Y:S05]  /*0580*/  BRA.U !UP0, `(.L_x_17) ;  /* 0x0000000508307547 */ /* 0x000fea000b800000 */
[----:B------:R-:W-:Y:S02]  /*0590*/  UISETP.GE.U32.AND UP0, UPT, UR12, 0x8, UPT ;  /* 0x000000080c00788c */ /* 0x000fe4000bf06070 */
[----:B------:R-:W-:-:S04]  /*05a0*/  ULOP3.LUT UR5, UR16, 0x7, URZ, 0xc0, !UPT ;  /* 0x0000000710057892 */ /* 0x000fc8000f8ec0ff */
[----:B------:R-:W-:-:S03]  /*05b0*/  UISETP.NE.AND UP1, UPT, UR5, URZ, UPT ;  /* 0x000000ff0500728c */ /* 0x000fc6000bf25270 */
[----:B------:R-:W-:Y:S08]  /*05c0*/  BRA.U !UP0, `(.L_x_20) ;  /* 0x0000000108787547 */ /* 0x000ff0000b800000 */
[----:B------:R-:W1:Y:S01]  /*05d0*/  LDC.64 R2, c[0x0][0x380] ;  /* 0x0000e000ff027b82 */ /* 0x000e620000000a00 */
[----:B------:R-:W-:-:S07]  /*05e0*/  IADD3 R9, PT, PT, R7, R8, RZ ;  /* 0x0000000807097210 */ /* 0x000fce0007ffe0ff */
[----:B------:R-:W2:Y:S01]  /*05f0*/  LDC.64 R4, c[0x0][0x388] ;  /* 0x0000e200ff047b82 */ /* 0x000ea20000000a00 */
[----:B-1----:R-:W-:-:S05]  /*0600*/  IMAD.WIDE R2, R9, 0x4, R2 ;  /* 0x0000000409027825 */ /* 0x002fca00078e0202 */
[----:B0-----:R-:W3:Y:S01]  /*0610*/  LDG.E R10, desc[UR14][R2.64] ;  /* 0x0000000e020a7981 */ /* 0x001ee2000c1e1900 */
[----:B--2---:R-:W-:-:S03]  /*0620*/  IMAD.WIDE.U32 R4, R8, 0x4, R4 ;  /* 0x0000000408047825 */ /* 0x004fc600078e0004 */
[----:B------:R-:W2:Y:S04]  /*0630*/  LDG.E R13, desc[UR14][R2.64+0x4] ;  /* 0x0000040e020d7981 */ /* 0x000ea8000c1e1900 */
[----:B------:R-:W3:Y:S04]  /*0640*/  LDG.E R11, desc[UR14][R4.64] ;  /* 0x0000000e040b7981 */ /* 0x000ee8000c1e1900 */
[----:B------:R-:W2:Y:S04]  /*0650*/  LDG.E R12, desc[UR14][R4.64+0x4] ;  /* 0x0000040e040c7981 */ /* 0x000ea8000c1e1900 */
[----:B------:R-:W4:Y:S04]  /*0660*/  LDG.E R17, desc[UR14][R2.64+0x8] ;  /* 0x0000080e02117981 */ /* 0x000f28000c1e1900 */
        /* <DEDUP_REMOVED lines=11> */
[----:B------:R-:W-:Y:S01]  /*0720*/  IADD3 R8, PT, PT, R8, 0x8, RZ ;  /* 0x0000000808087810 */ /* 0x000fe20007ffe0ff */
[----:B---3--:R-:W-:-:S04]  /*0730*/  IMAD R10, R10, R11, R15 ;  /* 0x0000000b0a0a7224 */ /* 0x008fc800078e020f */
[----:B--2---:R-:W-:-:S04]  /*0740*/  IMAD R10, R13, R12, R10 ;  /* 0x0000000c0d0a7224 */ /* 0x004fc800078e020a */
[----:B----4-:R-:W-:-:S04]  /*0750*/  IMAD R10, R17, R14, R10 ;  /* 0x0000000e110a7224 */ /* 0x010fc800078e020a */
[----:B-----5:R-:W-:-:S04]  /*0760*/  IMAD R10, R19, R16, R10 ;  /* 0x00000010130a7224 */ /* 0x020fc800078e020a */
[----:B------:R-:W-:-:S04]  /*0770*/  IMAD R10, R21, R18, R10 ;  /* 0x00000012150a7224 */ /* 0x000fc800078e020a */
[----:B------:R-:W-:-:S04]  /*0780*/  IMAD R10, R23, R20, R10 ;  /* 0x00000014170a7224 */ /* 0x000fc800078e020a */
[----:B------:R-:W-:-:S04]  /*0790*/  IMAD R6, R6, R9, R10 ;  /* 0x0000000906067224 */ /* 0x000fc800078e020a */
[----:B------:R-:W-:-:S07]  /*07a0*/  IMAD R15, R25, R22, R6 ;  /* 0x00000016190f7224 */ /* 0x000fce00078e0206 */
.L_x_20:
        /* <DEDUP_REMOVED lines=17> */
[----:B------:R-:W5:Y:S01]  /*08c0*/  LDG.E R14, desc[UR14][R4.64+0xc] ;  /* 0x00000c0e040e7981 */ /* 0x000f62000c1e1900 */
[----:B------:R-:W-:Y:S01]  /*08d0*/  IADD3 R8, PT, PT, R8, 0x4, RZ ;  /* 0x0000000408087810 */ /* 0x000fe20007ffe0ff */
[----:B---3--:R-:W-:-:S04]  /*08e0*/  IMAD R6, R6, R9, R15 ;  /* 0x0000000906067224 */ /* 0x008fc800078e020f */
[----:B--2---:R-:W-:-:S04]  /*08f0*/  IMAD R6, R11, R10, R6 ;  /* 0x0000000a0b067224 */ /* 0x004fc800078e0206 */
[----:B----4-:R-:W-:-:S04]  /*0900*/  IMAD R6, R13, R12, R6 ;  /* 0x0000000c0d067224 */ /* 0x010fc800078e0206 */
[----:B-----5:R-:W-:-:S07]  /*0910*/  IMAD R15, R17, R14, R6 ;  /* 0x0000000e110f7224 */ /* 0x020fce00078e0206 */
.L_x_21:
[----:B------:R-:W-:Y:S05]  /*0920*/  BRA.U !UP1, `(.L_x_17) ;  /* 0x0000000109487547 */ /* 0x000fea000b800000 */
[----:B------:R-:W1:Y:S01]  /*0930*/  LDC.64 R2, c[0x0][0x388] ;  /* 0x0000e200ff027b82 */ /* 0x000e620000000a00 */
[----:B------:R-:W-:Y:S01]  /*0940*/  IADD3 R7, PT, PT, R7, R8, RZ ;  /* 0x0000000807077210 */ /* 0x000fe20007ffe0ff */
[----:B------:R-:W-:-:S06]  /*0950*/  UIADD3 UR4, UPT, UPT, -UR4, URZ, URZ ;  /* 0x000000ff04047290 */ /* 0x000fcc000fffe1ff */
[----:B------:R-:W2:Y:S01]  /*0960*/  LDC.64 R10, c[0x0][0x380] ;  /* 0x0000e000ff0a7b82 */ /* 0x000ea20000000a00 */
[----:B-1----:R-:W-:-:S03]  /*0970*/  IMAD.WIDE.U32 R2, R8, 0x4, R2 ;  /* 0x0000000408027825 */ /* 0x002fc600078e0002 */
[----:B------:R-:W-:Y:S02]  /*0980*/  MOV R6, R2 ;  /* 0x0000000200067202 */ /* 0x000fe40000000f00 */
[----:B------:R-:W-:-:S07]  /*0990*/  MOV R5, R3 ;  /* 0x0000000300057202 */ /* 0x000fce0000000f00 */
.L_x_22:
[----:B--2---:R-:W-:Y:S01]  /*09a0*/  IMAD.WIDE R2, R7, 0x4, R10 ;  /* 0x0000000407027825 */ /* 0x004fe200078e020a */
[----:B------:R-:W-:-:S05]  /*09b0*/  MOV R4, R6 ;  /* 0x0000000600047202 */ /* 0x000fca0000000f00 */
[----:B0-----:R-:W2:Y:S04]  /*09c0*/  LDG.E R2, desc[UR14][R2.64] ;  /* 0x0000000e02027981 */ /* 0x001ea8000c1e1900 */
[----:B------:R0:W2:Y:S01]  /*09d0*/  LDG.E R4, desc[UR14][R4.64] ;  /* 0x0000000e04047981 */ /* 0x0000a2000c1e1900 */
[----:B------:R-:W-:Y:S01]  /*09e0*/  UIADD3 UR4, UPT, UPT, UR4, 0x1, URZ ;  /* 0x0000000104047890 */ /* 0x000fe2000fffe0ff */
[----:B------:R-:W-:Y:S02]  /*09f0*/  IADD3 R6, P0, PT, R6, 0x4, RZ ;  /* 0x0000000406067810 */ /* 0x000fe40007f1e0ff */
[----:B------:R-:W-:Y:S01]  /*0a00*/  IADD3 R7, PT, PT, R7, 0x1, RZ ;  /* 0x0000000107077810 */ /* 0x000fe20007ffe0ff */
[----:B------:R-:W-:Y:S01]  /*0a10*/  UISETP.NE.AND UP0, UPT, UR4, URZ, UPT ;  /* 0x000000ff0400728c */ /* 0x000fe2000bf05270 */
[----:B0-----:R-:W-:Y:S01]  /*0a20*/  IADD3.X R5, PT, PT, RZ, R5, RZ, P0, !PT ;  /* 0x00000005ff057210 */ /* 0x001fe200007fe4ff */
[----:B--2---:R-:W-:-:S07]  /*0a30*/  IMAD R15, R2, R4, R15 ;  /* 0x00000004020f7224 */ /* 0x004fce00078e020f */
[----:B------:R-:W-:Y:S05]  /*0a40*/  BRA.U UP0, `(.L_x_22) ;  /* 0xfffffffd00d47547 */ /* 0x000fea000b83ffff */
.L_x_17:
[----:B------:R-:W1:Y:S02]  /*0a50*/  LDC.64 R2, c[0x0][0x390] ;  /* 0x0000e400ff027b82 */ /* 0x000e640000000a00 */
[----:B-1----:R-:W-:-:S05]  /*0a60*/  IMAD.WIDE R2, R0, 0x4, R2 ;  /* 0x0000000400027825 */ /* 0x002fca00078e0202 */
[----:B0-----:R-:W-:Y:S01]  /*0a70*/  STG.E desc[UR14][R2.64], R15 ;  /* 0x0000000f02007986 */ /* 0x001fe2000c10190e */
[----:B------:R-:W-:Y:S05]  /*0a80*/  EXIT ;  /* 0x000000000000794d */ /* 0x000fea0003800000 */
.L_x_23:
        /* <DEDUP_REMOVED lines=15> */
.L_x_35:


//--------------------- .text._Z7kernelxPiS_S_i   --------------------------
	.section	.text._Z7kernelxPiS_S_i,"ax",@progbits
	.align	128
        .global         _Z7kernelxPiS_S_i
        .type           _Z7kernelxPiS_S_i,@function
        .size           _Z7kernelxPiS_S_i,(.L_x_36 - _Z7kernelxPiS_S_i)
        .other          _Z7kernelxPiS_S_i,@"STO_CUDA_ENTRY STV_DEFAULT"
_Z7kernelxPiS_S_i:
.text._Z7kernelxPiS_S_i:
        /* <DEDUP_REMOVED lines=9> */
[----:B------:R-:W0:Y:S01]  /*0090*/  LDC.64 R2, c[0x0][0x390] ;  /* 0x0000e400ff027b82 */ /* 0x000e220000000a00 */
[C---:B------:R-:W-:Y:S01]  /*00a0*/  IADD3 R6, PT, PT, R0.reuse, -0x1, RZ ;  /* 0xffffffff00067810 */ /* 0x040fe20007ffe0ff */
[----:B------:R-:W1:Y:S01]  /*00b0*/  LDCU.64 UR4, c[0x0][0x358] ;  /* 0x00006b00ff0477ac */ /* 0x000e620008000a00 */
[----:B------:R-:W-:Y:S02]  /*00c0*/  LOP3.LUT R16, R0, 0xf, RZ, 0xc0, !PT ;  /* 0x0000000f00107812 */ /* 0x000fe400078ec0ff */
[----:B------:R-:W-:Y:S01]  /*00d0*/  ISETP.GE.U32.AND P1, PT, R6, 0xf, PT ;  /* 0x0000000f0600780c */ /* 0x000fe20003f26070 */
[----:B------:R-:W-:Y:S01]  /*00e0*/  HFMA2 R6, -RZ, RZ, 0, 0 ;  /* 0x00000000ff067431 */ /* 0x000fe200000001ff */
[----:B------:R-:W-:Y:S01]  /*00f0*/  ISETP.NE.AND P0, PT, R16, RZ, PT ;  /* 0x000000ff1000720c */ /* 0x000fe20003f05270 */
[----:B------:R-:W2:Y:S01]  /*0100*/  LDC.64 R4, c[0x0][0x388] ;  /* 0x0000e200ff047b82 */ /* 0x000ea20000000a00 */
[----:B0-----:R-:W-:-:S04]  /*0110*/  IMAD.WIDE R2, R7, 0x4, R2 ;  /* 0x0000000407027825 */ /* 0x001fc800078e0202 */
[----:B--2---:R-:W-:-:S05]  /*0120*/  IMAD.WIDE R4, R7, 0x4, R4 ;  /* 0x0000000407047825 */ /* 0x004fca00078e0204 */
[----:B-1----:R-:W-:Y:S05]  /*0130*/  @!P1 BRA `(.L_x_24) ;  /* 0x0000000400609947 */ /* 0x002fea0003800000 */
[----:B------:R-:W-:Y:S02]  /*0140*/  LOP3.LUT R6, R0, 0x7ffffff0, RZ, 0xc0, !PT ;  /* 0x7ffffff000067812 */ /* 0x000fe400078ec0ff */
[----:B------:R-:W-:Y:S02]  /*0150*/  MOV R9, R7 ;  /* 0x0000000700097202 */ /* 0x000fe40000000f00 */
[----:B------:R-:W-:-:S07]  /*0160*/  IADD3 R8, PT, PT, -R6, RZ, RZ ;  /* 0x000000ff06087210 */ /* 0x000fce0007ffe1ff */
.L_x_25:
[----:B0-----:R-:W0:Y:S01]  /*0170*/  LDC.64 R10, c[0x0][0x380] ;  /* 0x0000e000ff0a7b82 */ /* 0x001e220000000a00 */
[----:B------:R-:W2:Y:S01]  /*0180*/  LDG.E R13, desc[UR4][R4.64] ;  /* 0x00000004040d7981 */ /* 0x000ea2000c1e1900 */
[----:B0-----:R-:W-:-:S05]  /*0190*/  IMAD.WIDE R10, R9, 0x4, R10 ;  /* 0x00000004090a7825 */ /* 0x001fca00078e020a */
[----:B------:R-:W2:Y:S02]  /*01a0*/  LDG.E R12, desc[UR4][R10.64] ;  /* 0x000000040a0c7981 */ /* 0x000ea4000c1e1900 */
[----:B--2---:R-:W-:Y:S02]  /*01b0*/  IMAD R17, R12, R13, RZ ;  /* 0x0000000d0c117224 */ /* 0x004fe400078e02ff */
[----:B------:R-:W-:-:S03]  /*01c0*/  IMAD.WIDE.U32 R12, R0, 0x4, R10 ;  /* 0x00000004000c7825 */ /* 0x000fc600078e000a */
[----:B------:R0:W-:Y:S04]  /*01d0*/  REDG.E.ADD.STRONG.GPU desc[UR4][R2.64], R17 ;  /* 0x000000110200798e */ /* 0x0001e8000c12e104 */
[----:B------:R-:W2:Y:S04]  /*01e0*/  LDG.E R14, desc[UR4][R12.64] ;  /* 0x000000040c0e7981 */ /* 0x000ea8000c1e1900 */
[----:B------:R-:W2:Y:S02]  /*01f0*/  LDG.E R15, desc[UR4][R4.64] ;  /* 0x00000004040f7981 */ /* 0x000ea4000c1e1900 */
[----:B--2---:R-:W-:-:S02]  /*0200*/  IMAD R19, R14, R15, RZ ;  /* 0x0000000f0e137224 */ /* 0x004fc400078e02ff */
[----:B------:R-:W-:-:S03]  /*0210*/  IMAD.WIDE.U32 R14, R0, 0x4, R12 ;  /* 0x00000004000e7825 */ /* 0x000fc600078e000c */
[----:B------:R1:W-:Y:S04]  /*0220*/  REDG.E.ADD.STRONG.GPU desc[UR4][R2.64], R19 ;  /* 0x000000130200798e */ /* 0x0003e8000c12e104 */
[----:B------:R-:W2:Y:S04]  /*0230*/  LDG.E R18, desc[UR4][R14.64] ;  /* 0x000000040e127981 */ /* 0x000ea8000c1e1900 */
[----:B------:R-:W2:Y:S01]  /*0240*/  LDG.E R21, desc[UR4][R4.64] ;  /* 0x0000000404157981 */ /* 0x000ea2000c1e1900 */
[----:B------:R-:W-:-:S04]  /*0250*/  IMAD.WIDE.U32 R10, R0, 0x4, R14 ;  /* 0x00000004000a7825 */ /* 0x000fc800078e000e */
[----:B--2---:R-:W-:-:S05]  /*0260*/  IMAD R21, R18, R21, RZ ;  /* 0x0000001512157224 */ /* 0x004fca00078e02ff */
[----:B------:R2:W-:Y:S04]  /*0270*/  REDG.E.ADD.STRONG.GPU desc[UR4][R2.64], R21 ;  /* 0x000000150200798e */ /* 0x0005e8000c12e104 */
[----:B0-----:R-:W3:Y:S04]  /*0280*/  LDG.E R17, desc[UR4][R10.64] ;  /* 0x000000040a117981 */ /* 0x001ee8000c1e1900 */
[----:B------:R-:W3:Y:S02]  /*0290*/  LDG.E R12, desc[UR4][R4.64] ;  /* 0x00000004040c7981 */ /* 0x000ee4000c1e1900 */
[----:B---3--:R-:W-:-:S02]  /*02a0*/  IMAD R17, R17, R12, RZ ;  /* 0x0000000c11117224 */ /* 0x008fc400078e02ff */
[----:B------:R-:W-:-:S03]  /*02b0*/  IMAD.WIDE.U32 R12, R0, 0x4, R10 ;  /* 0x00000004000c7825 */ /* 0x000fc600078e000a */
[----:B------:R0:W-:Y:S04]  /*02c0*/  REDG.E.ADD.STRONG.GPU desc[UR4][R2.64], R17 ;  /* 0x000000110200798e */ /* 0x0001e8000c12e104 */
[----:B------:R-:W1:Y:S04]  /*02d0*/  LDG.E R18, desc[UR4][R12.64] ;  /* 0x000000040c127981 */ /* 0x000e68000c1e1900 */
[----:B------:R-:W1:Y:S02]  /*02e0*/  LDG.E R15, desc[UR4][R4.64] ;  /* 0x00000004040f7981 */ /* 0x000e64000c1e1900 */
[----:B-1----:R-:W-:-:S02]  /*02f0*/  IMAD R19, R18, R15, RZ ;  /* 0x0000000f12137224 */ /* 0x002fc400078e02ff */
[----:B------:R-:W-:-:S03]  /*0300*/  IMAD.WIDE.U32 R14, R0, 0x4, R12 ;  /* 0x00000004000e7825 */ /* 0x000fc600078e000c */
[----:B------:R1:W-:Y:S04]  /*0310*/  REDG.E.ADD.STRONG.GPU desc[UR4][R2.64], R19 ;  /* 0x000000130200798e */ /* 0x0003e8000c12e104 */
[----:B------:R-:W2:Y:S04]  /*0320*/  LDG.E R18, desc[UR4][R14.64] ;  /* 0x000000040e127981 */ /* 0x000ea8000c1e1900 */
[----:B------:R-:W2:Y:S02]  /*0330*/  LDG.E R11, desc[UR4][R4.64] ;  /* 0x00000004040b7981 */ /* 0x000ea4000c1e1900 */
[----:B--2---:R-:W-:-:S02]  /*0340*/  IMAD R21, R18, R11, RZ ;  /* 0x0000000b12157224 */ /* 0x004fc400078e02ff */
[----:B------:R-:W-:-:S03]  /*0350*/  IMAD.WIDE.U32 R10, R0, 0x4, R14 ;  /* 0x00000004000a7825 */ /* 0x000fc600078e000e */
        /* <DEDUP_REMOVED lines=42> */
[----:B------:R-:W2:Y:S01]  /*0600*/  LDG.E R11, desc[UR4][R4.64] ;  /* 0x00000004040b7981 */ /* 0x000ea2000c1e1900 */
[----:B------:R-:W-:Y:S01]  /*0610*/  IADD3 R8, PT, PT, R8, 0x10, RZ ;  /* 0x0000001008087810 */ /* 0x000fe20007ffe0ff */
[----:B--2---:R-:W-:-:S02]  /*0620*/  IMAD R21, R18, R11, RZ ;  /* 0x0000000b12157224 */ /* 0x004fc400078e02ff */
[----:B------:R-:W-:-:S03]  /*0630*/  IMAD.WIDE.U32 R10, R0, 0x4, R14 ;  /* 0x00000004000a7825 */ /* 0x000fc600078e000e */
[----:B------:R0:W-:Y:S04]  /*0640*/  REDG.E.ADD.STRONG.GPU desc[UR4][R2.64], R21 ;  /* 0x000000150200798e */ /* 0x0001e8000c12e104 */
[----:B------:R-:W2:Y:S04]  /*0650*/  LDG.E R10, desc[UR4][R10.64] ;  /* 0x000000040a0a7981 */ /* 0x000ea8000c1e1900 */
[----:B------:R-:W2:Y:S01]  /*0660*/  LDG.E R13, desc[UR4][R4.64] ;  /* 0x00000004040d7981 */ /* 0x000ea2000c1e1900 */
[----:B------:R-:W-:Y:S02]  /*0670*/  ISETP.NE.AND P1, PT, R8, RZ, PT ;  /* 0x000000ff0800720c */ /* 0x000fe40003f25270 */
[----:B------:R-:W-:Y:S01]  /*0680*/  LEA R9, R0, R9, 0x4 ;  /* 0x0000000900097211 */ /* 0x000fe200078e20ff */
[----:B--2---:R-:W-:-:S05]  /*0690*/  IMAD R13, R10, R13, RZ ;  /* 0x0000000d0a0d7224 */ /* 0x004fca00078e02ff */
[----:B------:R0:W-:Y:S05]  /*06a0*/  REDG.E.ADD.STRONG.GPU desc[UR4][R2.64], R13 ;  /* 0x0000000d0200798e */ /* 0x0001ea000c12e104 */
[----:B------:R-:W-:Y:S05]  /*06b0*/  @P1 BRA `(.L_x_25) ;  /* 0xfffffff800ac1947 */ /* 0x000fea000383ffff */
.L_x_24:
[----:B------:R-:W-:Y:S05]  /*06c0*/  @!P0 EXIT ;  /* 0x000000000000894d */ /* 0x000fea0003800000 */
[----:B------:R-:W-:Y:S02]  /*06d0*/  ISETP.GE.U32.AND P0, PT, R16, 0x8, PT ;  /* 0x000000081000780c */ /* 0x000fe40003f06070 */
[----:B------:R-:W-:-:S04]  /*06e0*/  LOP3.LUT R14, R0, 0x7, RZ, 0xc0, !PT ;  /* 0x00000007000e7812 */ /* 0x000fc800078ec0ff */
[----:B------:R-:W-:-:S07]  /*06f0*/  ISETP.NE.AND P1, PT, R14, RZ, PT ;  /* 0x000000ff0e00720c */ /* 0x000fce0003f25270 */
[----:B------:R-:W-:Y:S06]  /*0700*/  @!P0 BRA `(.L_x_26) ;  /* 0x0000000000ac8947 */ /* 0x000fec0003800000 */
[----:B------:R-:W1:Y:S01]  /*0710*/  LDC.64 R8, c[0x0][0x380] ;  /* 0x0000e000ff087b82 */ /* 0x000e620000000a00 */
[----:B------:R-:W-:-:S04]  /*0720*/  IMAD R11, R6, R0, R7 ;  /* 0x00000000060b7224 */ /* 0x000fc800078e0207 */
[----:B-1----:R-:W-:Y:S02]  /*0730*/  IMAD.WIDE R8, R11, 0x4, R8 ;  /* 0x000000040b087825 */ /* 0x002fe400078e0208 */
[----:B------:R-:W2:Y:S04]  /*0740*/  LDG.E R11, desc[UR4][R4.64] ;  /* 0x00000004040b7981 */ /* 0x000ea8000c1e1900 */
[----:B------:R-:W2:Y:S02]  /*0750*/  LDG.E R10, desc[UR4][R8.64] ;  /* 0x00000004080a7981 */ /* 0x000ea4000c1e1900 */
[----:B--2---:R-:W-:Y:S02]  /*0760*/  IMAD R15, R10, R11, RZ ;  /* 0x0000000b0a0f7224 */ /* 0x004fe400078e02ff */
[----:B------:R-:W-:-:S03]  /*0770*/  IMAD.WIDE.U32 R10, R0, 0x4, R8 ;  /* 0x00000004000a7825 */ /* 0x000fc600078e0008 */
[----:B------:R1:W-:Y:S04]  /*0780*/  REDG.E.ADD.STRONG.GPU desc[UR4][R2.64], R15 ;  /* 0x0000000f0200798e */ /* 0x0003e8000c12e104 */
[----:B------:R-:W2:Y:S04]  /*0790*/  LDG.E R12, desc[UR4][R10.64] ;  /* 0x000000040a0c7981 */ /* 0x000ea8000c1e1900 */
[----:B0-----:R-:W2:Y:S02]  /*07a0*/  LDG.E R13, desc[UR4][R4.64] ;  /* 0x00000004040d7981 */ /* 0x001ea4000c1e1900 */
        /* <DEDUP_REMOVED lines=8> */
[----:B-1----:R-:W3:Y:S04]  /*0830*/  LDG.E R15, desc[UR4][R8.64] ;  /* 0x00000004080f7981 */ /* 0x002ee8000c1e1900 */
[----:B------:R-:W3:Y:S02]  /*0840*/  LDG.E R10, desc[UR4][R4.64] ;  /* 0x00000004040a7981 */ /* 0x000ee4000c1e1900 */
[----:B---3--:R-:W-:-:S02]  /*0850*/  IMAD R15, R15, R10, RZ ;  /* 0x0000000a0f0f7224 */ /* 0x008fc400078e02ff */
[----:B------:R-:W-:-:S03]  /*0860*/  IMAD.WIDE.U32 R10, R0, 0x4, R8 ;  /* 0x00000004000a7825 */ /* 0x000fc600078e0008 */
[----:B------:R1:W-:Y:S04]  /*0870*/  REDG.E.ADD.STRONG.GPU desc[UR4][R2.64], R15 ;  /* 0x0000000f0200798e */ /* 0x0003e8000c12e104 */
[----:B------:R-:W0:Y:S04]  /*0880*/  LDG.E R16, desc[UR4][R10.64] ;  /* 0x000000040a107981 */ /* 0x000e28000c1e1900 */
[----:B------:R-:W0:Y:S02]  /*0890*/  LDG.E R13, desc[UR4][R4.64] ;  /* 0x00000004040d7981 */ /* 0x000e24000c1e1900 */
[----:B0-----:R-:W-:-:S02]  /*08a0*/  IMAD R17, R16, R13, RZ ;  /* 0x0000000d10117224 */ /* 0x001fc400078e02ff */
[----:B------:R-:W-:-:S03]  /*08b0*/  IMAD.WIDE.U32 R12, R0, 0x4, R10 ;  /* 0x00000004000c7825 */ /* 0x000fc600078e000a */
[----:B------:R3:W-:Y:S04]  /*08c0*/  REDG.E.ADD.STRONG.GPU desc[UR4][R2.64], R17 ;  /* 0x000000110200798e */ /* 0x0007e8000c12e104 */
[----:B------:R-:W2:Y:S04]  /*08d0*/  LDG.E R16, desc[UR4][R12.64] ;  /* 0x000000040c107981 */ /* 0x000ea8000c1e1900 */
[----:B------:R-:W2:Y:S02]  /*08e0*/  LDG.E R9, desc[UR4][R4.64] ;  /* 0x0000000404097981 */ /* 0x000ea4000c1e1900 */
[----:B--2---:R-:W-:-:S02]  /*08f0*/  IMAD R19, R16, R9, RZ ;  /* 0x0000000910137224 */ /* 0x004fc400078e02ff */
[----:B------:R-:W-:-:S03]  /*0900*/  IMAD.WIDE.U32 R8, R0, 0x4, R12 ;  /* 0x0000000400087825 */ /* 0x000fc600078e000c */
[----:B------:R3:W-:Y:S04]  /*0910*/  REDG.E.ADD.STRONG.GPU desc[UR4][R2.64], R19 ;  /* 0x000000130200798e */ /* 0x0007e8000c12e104 */
[----:B-1----:R-:W2:Y:S04]  /*0920*/  LDG.E R15, desc[UR4][R8.64] ;  /* 0x00000004080f7981 */ /* 0x002ea8000c1e1900 */
[----:B------:R-:W2:Y:S02]  /*0930*/  LDG.E R10, desc[UR4][R4.64] ;  /* 0x00000004040a7981 */ /* 0x000ea4000c1e1900 */
[----:B--2---:R-:W-:-:S02]  /*0940*/  IMAD R15, R15, R10, RZ ;  /* 0x0000000a0f0f7224 */ /* 0x004fc400078e02ff */
[----:B------:R-:W-:-:S03]  /*0950*/  IMAD.WIDE.U32 R10, R0, 0x4, R8 ;  /* 0x00000004000a7825 */ /* 0x000fc600078e0008 */
[----:B------:R3:W-:Y:S04]  /*0960*/  REDG.E.ADD.STRONG.GPU desc[UR4][R2.64], R15 ;  /* 0x0000000f0200798e */ /* 0x0007e8000c12e104 */
[----:B------:R-:W2:Y:S04]  /*0970*/  LDG.E R10, desc[UR4][R10.64] ;  /* 0x000000040a0a7981 */ /* 0x000ea8000c1e1900 */
[----:B------:R-:W2:Y:S02]  /*0980*/  LDG.E R13, desc[UR4][R4.64] ;  /* 0x00000004040d7981 */ /* 0x000ea4000c1e1900 */
[----:B--2---:R-:W-:-:S05]  /*0990*/  IMAD R13, R10, R13, RZ ;  /* 0x0000000d0a0d7224 */ /* 0x004fca00078e02ff */
[----:B------:R3:W-:Y:S01]  /*09a0*/  REDG.E.ADD.STRONG.GPU desc[UR4][R2.64], R13 ;  /* 0x0000000d0200798e */ /* 0x0007e2000c12e104 */
[----:B------:R-:W-:-:S07]  /*09b0*/  IADD3 R6, PT, PT, R6, 0x8, RZ ;  /* 0x0000000806067810 */ /* 0x000fce0007ffe0ff */
.L_x_26:
[----:B------:R-:W-:Y:S05]  /*09c0*/  @!P1 EXIT ;  /* 0x000000000000994d */ /* 0x000fea0003800000 */
[----:B------:R-:W-:Y:S02]  /*09d0*/  ISETP.GE.U32.AND P0, PT, R14, 0x4, PT ;  /* 0x000000040e00780c */ /* 0x000fe40003f06070 */
[----:B------:R-:W-:-:S04]  /*09e0*/  LOP3.LUT R8, R0, 0x3, RZ, 0xc0, !PT ;  /* 0x0000000300087812 */ /* 0x000fc800078ec0ff */
[----:B------:R-:W-:-:S07]  /*09f0*/  ISETP.NE.AND P1, PT, R8, RZ, PT ;  /* 0x000000ff0800720c */ /* 0x000fce0003f25270 */
[----:B------:R-:W-:Y:S06]  /*0a00*/  @!P0 BRA `(.L_x_27) ;  /* 0x00000000005c8947 */ /* 0x000fec0003800000 */
[----:B------:R-:W1:Y:S01]  /*0a10*/  LDC.64 R10, c[0x0][0x380] ;  /* 0x0000e000ff0a7b82 */ /* 0x000e620000000a00 */
[----:B------:R-:W-:Y:S01]  /*0a20*/  IMAD R9, R6, R0, R7 ;  /* 0x0000000006097224 */ /* 0x000fe200078e0207 */
[----:B------:R-:W2:Y:S03]  /*0a30*/  LDG.E R12, desc[UR4][R4.64] ;  /* 0x00000004040c7981 */ /* 0x000ea6000c1e1900 */
[----:B-1----:R-:W-:-:S05]  /*0a40*/  IMAD.WIDE R10, R9, 0x4, R10 ;  /* 0x00000004090a7825 */ /* 0x002fca00078e020a */
[----:B------:R-:W2:Y:S02]  /*0a50*/  LDG.E R9, desc[UR4][R10.64] ;  /* 0x000000040a097981 */ /* 0x000ea4000c1e1900 */
[----:B--2---:R-:W-:Y:S02]  /*0a60*/  IMAD R9, R9, R12, RZ ;  /* 0x0000000c09097224 */ /* 0x004fe400078e02ff */
[----:B0--3--:R-:W-:-:S03]  /*0a70*/  IMAD.WIDE.U32 R12, R0, 0x4, R10 ;  /* 0x00000004000c7825 */ /* 0x009fc600078e000a */
        /* <DEDUP_REMOVED lines=11> */
[----:B------:R-:W2:Y:S04]  /*0b30*/  LDG.E R10, desc[UR4][R10.64] ;  /* 0x000000040a0a7981 */ /* 0x000ea8000c1e1900 */
[----:B0-----:R-:W2:Y:S02]  /*0b40*/  LDG.E R9, desc[UR4][R4.64] ;  /* 0x0000000404097981 */ /* 0x001ea4000c1e1900 */
[----:B--2---:R-:W-:-:S05]  /*0b50*/  IMAD R9, R10, R9, RZ ;  /* 0x000000090a097224 */ /* 0x004fca00078e02ff */
[----:B------:R1:W-:Y:S01]  /*0b60*/  REDG.E.ADD.STRONG.GPU desc[UR4][R2.64], R9 ;  /* 0x000000090200798e */ /* 0x0003e2000c12e104 */
[----:B------:R-:W-:-:S07]  /*0b70*/  IADD3 R6, PT, PT, R6, 0x4, RZ ;  /* 0x0000000406067810 */ /* 0x000fce0007ffe0ff */
.L_x_27:
[----:B------:R-:W-:Y:S05]  /*0b80*/  @!P1 EXIT ;  /* 0x000000000000994d */ /* 0x000fea0003800000 */
[----:B------:R-:W2:Y:S01]  /*0b90*/  LDC.64 R10, c[0x0][0x380] ;  /* 0x0000e000ff0a7b82 */ /* 0x000ea20000000a00 */
[----:B-1----:R-:W-:Y:S01]  /*0ba0*/  IMAD R9, R6, R0, R7 ;  /* 0x0000000006097224 */ /* 0x002fe200078e0207 */
[----:B------:R-:W-:-:S07]  /*0bb0*/  IADD3 R8, PT, PT, -R8, RZ, RZ ;  /* 0x000000ff08087210 */ /* 0x000fce0007ffe1ff */
.L_x_28:
[----:B--2---:R-:W-:Y:S01]  /*0bc0*/  IMAD.WIDE R6, R9, 0x4, R10 ;  /* 0x0000000409067825 */ /* 0x004fe200078e020a */
[----:B01-3--:R-:W2:Y:S05]  /*0bd0*/  LDG.E R13, desc[UR4][R4.64] ;  /* 0x00000004040d7981 */ /* 0x00beaa000c1e1900 */
[----:B------:R-:W2:Y:S01]  /*0be0*/  LDG.E R6, desc[UR4][R6.64] ;  /* 0x0000000406067981 */ /* 0x000ea2000c1e1900 */
[----:B------:R-:W-:-:S04]  /*0bf0*/  IADD3 R8, PT, PT, R8, 0x1, RZ ;  /* 0x0000000108087810 */ /* 0x000fc80007ffe0ff */
[----:B------:R-:W-:Y:S02]  /*0c00*/  ISETP.NE.AND P0, PT, R8, RZ, PT ;  /* 0x000000ff0800720c */ /* 0x000fe40003f05270 */
[----:B------:R-:W-:Y:S01]  /*0c10*/  IADD3 R9, PT, PT, R9, R0, RZ ;  /* 0x0000000009097210 */ /* 0x000fe20007ffe0ff */
[----:B--2---:R-:W-:-:S05]  /*0c20*/  IMAD R13, R6, R13, RZ ;  /* 0x0000000d060d7224 */ /* 0x004fca00078e02ff */
[----:B------:R1:W-:Y:S05]  /*0c30*/  REDG.E.ADD.STRONG.GPU desc[UR4][R2.64], R13 ;  /* 0x0000000d0200798e */ /* 0x0003ea000c12e104 */
[----:B------:R-:W-:Y:S05]  /*0c40*/  @P0 BRA `(.L_x_28) ;  /* 0xfffffffc00dc0947 */ /* 0x000fea000383ffff */
[----:B------:R-:W-:Y:S05]  /*0c50*/  EXIT ;  /* 0x000000000000794d */ /* 0x000fea0003800000 */
.L_x_29:
        /* <DEDUP_REMOVED lines=10> */
.L_x_36:


//--------------------- .text._Z7kernelAPiS_S_i   --------------------------
	.section	.text._Z7kernelAPiS_S_i,"ax",@progbits
	.align	128
        .global         _Z7kernelAPiS_S_i
        .type           _Z7kernelAPiS_S_i,@function
        .size           _Z7kernelAPiS_S_i,(.L_x_37 - _Z7kernelAPiS_S_i)
        .other          _Z7kernelAPiS_S_i,@"STO_CUDA_ENTRY STV_DEFAULT"
_Z7kernelAPiS_S_i:
.text._Z7kernelAPiS_S_i:
[----:B------:R-:W0:Y:S01]  /*0000*/  LDC R1, c[0x0][0x37c] ;  /* 0x0000df00ff017b82 */ /* 0x000e220000000800 */
[----:B------:R-:W-:Y:S01]  /*0010*/  MOV R0, 0x8 ;  /* 0x0000000800007802 */ /* 0x000fe20000000f00 */
[----:B------:R-:W1:Y:S01]  /*0020*/  LDCU.64 UR4, c[0x4][URZ] ;  /* 0x01000000ff0477ac */ /* 0x000e620008000a00 */
[----:B------:R-:W-:-:S05]  /*0030*/  CS2R R6, SRZ ;  /* 0x0000000000067805 */ /* 0x000fca000001ff00 */
[----:B------:R2:W3:Y:S01]  /*0040*/  LDC.64 R2, c[0x4][R0] ;  /* 0x0100000000027b82 */ /* 0x0004e20000000a00 */
[----:B-1----:R-:W-:Y:S01]  /*0050*/  IMAD.U32 R4, RZ, RZ, UR4 ;  /* 0x00000004ff047e24 */ /* 0x002fe2000f8e00ff */
[----:B--2---:R-:W-:-:S07]  /*0060*/  MOV R5, UR5 ;  /* 0x0000000500057c02 */ /* 0x004fce0008000f00 */
[----:B------:R-:W-:-:S07]  /*0070*/  LEPC R20, `(.L_x_30) ;  /* 0x000000001014794e */ /* 0x000fce0000000000 */
[----:B0--3--:R-:W-:Y:S05]  /*0080*/  CALL.ABS.NOINC R2 ;  /* 0x0000000002007343 */ /* 0x009fea0003c00000 */
.L_x_30:
[----:B------:R-:W0:Y:S01]  /*0090*/  S2R R7, SR_TID.X ;  /* 0x0000000000077919 */ /* 0x000e220000002100 */
[----:B------:R-:W1:Y:S01]  /*00a0*/  LDC R6, c[0x0][0x398] ;  /* 0x0000e600ff067b82 */ /* 0x000e620000000800 */
[----:B------:R-:W0:Y:S01]  /*00b0*/  LDCU UR4, c[0x0][0x360] ;  /* 0x00006c00ff0477ac */ /* 0x000e220008000800 */
[----:B------:R-:W0:Y:S02]  /*00c0*/  S2R R0, SR_CTAID.X ;  /* 0x0000000000007919 */ /* 0x000e240000002500 */
[----:B0-----:R-:W-:Y:S02]  /*00d0*/  IMAD R7, R0, UR4, R7 ;  /* 0x0000000400077c24 */ /* 0x001fe4000f8e0207 */
[----:B-1----:R-:W-:-:S05]  /*00e0*/  IMAD R0, R6, R6, RZ ;  /* 0x0000000606007224 */ /* 0x002fca00078e02ff */
[----:B------:R-:W-:-:S13]  /*00f0*/  ISETP.GE.AND P0, PT, R7, R0, PT ;  /* 0x000000000700720c */ /* 0x000fda0003f06270 */
[----:B------:R-:W-:Y:S05]  /*0100*/  @P0 EXIT ;  /* 0x000000000000094d */ /* 0x000fea0003800000 */
[----:B------:R-:W-:Y:S01]  /*0110*/  IABS R9, R6 ;  /* 0x0000000600097213 */ /* 0x000fe20000000000 */
[----:B------:R-:W0:Y:S01]  /*0120*/  LDCU.64 UR4, c[0x0][0x358] ;  /* 0x00006b00ff0477ac */ /* 0x000e220008000a00 */
[----:B------:R-:W-:Y:S02]  /*0130*/  ISETP.GE.AND P2, PT, R7, RZ, PT ;  /* 0x000000ff0700720c */ /* 0x000fe40003f46270 */
[----:B------:R-:W1:Y:S08]  /*0140*/  I2F.RP R0, R9 ;  /* 0x0000000900007306 */ /* 0x000e700000209400 */
[----:B-1----:R-:W1:Y:S02]  /*0150*/  MUFU.RCP R0, R0 ;  /* 0x0000000000007308 */ /* 0x002e640000001000 */
[----:B-1----:R-:W-:-:S06]  /*0160*/  VIADD R2, R0, 0xffffffe ;  /* 0x0ffffffe00027836 */ /* 0x002fcc0000000000 */
[----:B------:R1:W2:Y:S02]  /*0170*/  F2I.FTZ.U32.TRUNC.NTZ R3, R2 ;  /* 0x0000000200037305 */ /* 0x0002a4000021f000 */
[----:B-1----:R-:W-:Y:S01]  /*0180*/  IMAD.MOV.U32 R2, RZ, RZ, RZ ;  /* 0x000000ffff027224 */ /* 0x002fe200078e00ff */
[----:B--2---:R-:W-:-:S05]  /*0190*/  IADD3 R4, PT, PT, RZ, -R3, RZ ;  /* 0x80000003ff047210 */ /* 0x004fca0007ffe0ff */
[----:B------:R-:W-:Y:S01]  /*01a0*/  IMAD R5, R4, R9, RZ ;  /* 0x0000000904057224 */ /* 0x000fe200078e02ff */
[----:B------:R-:W-:-:S03]  /*01b0*/  IABS R4, R7 ;  /* 0x0000000700047213 */ /* 0x000fc60000000000 */
[----:B------:R-:W-:-:S06]  /*01c0*/  IMAD.HI.U32 R3, R3, R5, R2 ;  /* 0x0000000503037227 */ /* 0x000fcc00078e0002 */
[----:B------:R-:W-:-:S05]  /*01d0*/  IMAD.HI.U32 R3, R3, R4, RZ ;  /* 0x0000000403037227 */ /* 0x000fca00078e00ff */
[----:B------:R-:W-:-:S05]  /*01e0*/  IADD3 R3, PT, PT, -R3, RZ, RZ ;  /* 0x000000ff03037210 */ /* 0x000fca0007ffe1ff */
[C---:B------:R-:W-:Y:S02]  /*01f0*/  IMAD R0, R9.reuse, R3, R4 ;  /* 0x0000000309007224 */ /* 0x040fe400078e0204 */
[----:B------:R-:W1:Y:S03]  /*0200*/  LDC.64 R2, c[0x0][0x380] ;  /* 0x0000e000ff027b82 */ /* 0x000e660000000a00 */
[----:B------:R-:W-:-:S05]  /*0210*/  ISETP.GT.U32.AND P0, PT, R9, R0, PT ;  /* 0x000000000900720c */ /* 0x000fca0003f04070 */
[----:B------:R-:W2:Y:S08]  /*0220*/  LDC.64 R4, c[0x0][0x388] ;  /* 0x0000e200ff047b82 */ /* 0x000eb00000000a00 */
[----:B------:R-:W-:Y:S01]  /*0230*/  @!P0 IMAD.IADD R0, R0, 0x1, -R9 ;  /* 0x0000000100008824 */ /* 0x000fe200078e0a09 */
[----:B------:R-:W-:-:S04]  /*0240*/  ISETP.NE.AND P0, PT, R6, RZ, PT ;  /* 0x000000ff0600720c */ /* 0x000fc80003f05270 */
[----:B------:R-:W-:Y:S01]  /*0250*/  ISETP.GT.U32.AND P1, PT, R9, R0, PT ;  /* 0x000000000900720c */ /* 0x000fe20003f24070 */
[----:B-1----:R-:W-:-:S06]  /*0260*/  IMAD.WIDE R2, R7, 0x4, R2 ;  /* 0x0000000407027825 */ /* 0x002fcc00078e0202 */
[----:B0-----:R-:W3:Y:S06]  /*0270*/  LDG.E R2, desc[UR4][R2.64] ;  /* 0x0000000402027981 */ /* 0x001eec000c1e1900 */
[----:B------:R-:W-:-:S05]  /*0280*/  @!P1 IADD3 R0, PT, PT, R0, -R9, RZ ;  /* 0x8000000900009210 */ /* 0x000fca0007ffe0ff */
[----:B------:R-:W-:Y:S01]  /*0290*/  @!P2 IMAD.MOV R0, RZ, RZ, -R0 ;  /* 0x000000ffff00a224 */ /* 0x000fe200078e0a00 */
[----:B------:R-:W-:Y:S02]  /*02a0*/  @!P0 LOP3.LUT R0, RZ, R6, RZ, 0x33, !PT ;  /* 0x00000006ff008212 */ /* 0x000fe400078e33ff */
[----:B------:R-:W0:Y:S03]  /*02b0*/  LDC.64 R6, c[0x0][0x390] ;  /* 0x0000e400ff067b82 */ /* 0x000e260000000a00 */
[----:B--2---:R-:W-:-:S06]  /*02c0*/  IMAD.WIDE R4, R0, 0x4, R4 ;  /* 0x0000000400047825 */ /* 0x004fcc00078e0204 */
[----:B------:R-:W3:Y:S01]  /*02d0*/  LDG.E R5, desc[UR4][R4.64] ;  /* 0x0000000404057981 */ /* 0x000ee2000c1e1900 */
[----:B0-----:R-:W-:-:S04]  /*02e0*/  IMAD.WIDE R6, R0, 0x4, R6 ;  /* 0x0000000400067825 */ /* 0x001fc800078e0206 */
[----:B---3--:R-:W-:-:S05]  /*02f0*/  IMAD R9, R2, R5, RZ ;  /* 0x0000000502097224 */ /* 0x008fca00078e02ff */
[----:B------:R-:W-:Y:S01]  /*0300*/  REDG.E.ADD.STRONG.GPU desc[UR4][R6.64], R9 ;  /* 0x000000090600798e */ /* 0x000fe2000c12e104 */
[----:B------:R-:W-:Y:S05]  /*0310*/  EXIT ;  /* 0x000000000000794d */ /* 0x000fea0003800000 */
.L_x_31:
        /* <DEDUP_REMOVED lines=14> */
.L_x_37:


//--------------------- .nv.global.init           --------------------------
	.section	.nv.global.init,"aw",@progbits
.nv.global.init:
	.type		$str,@object
	.size		$str,(.L_1 - $str)
$str:
        /*0000*/ 	.byte	0x68, 0x6f, 0x6c, 0x61, 0x00
.L_1:


//--------------------- .nv.shared.reserved.0     --------------------------
	.section	.nv.shared.reserved.0,"aw",@nobits
	.weak		__nv_reservedSMEM_offset_0_alias
	.size		__nv_reservedSMEM_offset_0_alias, 0, 64
	.other		__nv_reservedSMEM_offset_0_alias,@"STO_CUDA_RESERVED_SHARED STV_DEFAULT"
__nv_reservedSMEM_offset_0_alias:
	.zero		0
	.zero		64


//--------------------- .nv.shared._Z8kernelSMPiS_S_i --------------------------
	.section	.nv.shared._Z8kernelSMPiS_S_i,"aw",@nobits
	.sectionflags	@""
	.align	4
.nv.shared._Z8kernelSMPiS_S_i:
	.zero		2048


//--------------------- .nv.shared._Z9kernelRedPiS_S_i --------------------------
	.section	.nv.shared._Z9kernelRedPiS_S_i,"aw",@nobits
	.sectionflags	@""
	.align	4
.nv.shared._Z9kernelRedPiS_S_i:
	.zero		2048


//--------------------- .nv.constant0._Z8kernelCMPiS_i --------------------------
	.section	.nv.constant0._Z8kernelCMPiS_i,"a",@progbits
	.sectionflags	@""
	.align	4
.nv.constant0._Z8kernelCMPiS_i:
	.zero		916


//--------------------- .nv.constant0._Z8kernelSMPiS_S_i --------------------------
	.section	.nv.constant0._Z8kernelSMPiS_S_i,"a",@progbits
	.sectionflags	@""
	.align	4
.nv.constant0._Z8kernelSMPiS_S_i:
	.zero		924


//--------------------- .nv.constant0._Z9kernelRedPiS_S_i --------------------------
	.section	.nv.constant0._Z9kernelRedPiS_S_i,"a",@progbits
	.sectionflags	@""
	.align	4
.nv.constant0._Z9kernelRedPiS_S_i:
	.zero		924


//--------------------- .nv.constant0._Z7kernelbPiS_S_i --------------------------
	.section	.nv.constant0._Z7kernelbPiS_S_i,"a",@progbits
	.sectionflags	@""
	.align	4
.nv.constant0._Z7kernelbPiS_S_i:
	.zero		924


//--------------------- .nv.constant0._Z7kernelxPiS_S_i --------------------------
	.section	.nv.constant0._Z7kernelxPiS_S_i,"a",@progbits
	.sectionflags	@""
	.align	4
.nv.constant0._Z7kernelxPiS_S_i:
	.zero		924


//--------------------- .nv.constant0._Z7kernelAPiS_S_i --------------------------
	.section	.nv.constant0._Z7kernelAPiS_S_i,"a",@progbits
	.sectionflags	@""
	.align	4
.nv.constant0._Z7kernelAPiS_S_i:
	.zero		924


//--------------------- SYMBOLS --------------------------

	.type		.nv.reservedSmem.offset0,@object
	.size		.nv.reservedSmem.offset0,0x4
	.type		.nv.reservedSmem.cap,@object
	.size		.nv.reservedSmem.cap,0x4
	.type		vprintf,@function
